// auto-generated by cutlass_sweep.gemm — config: {"arch": "sm_90", "cluster_m": 1, "cluster_n": 1, "dtype": "bf16", "dtype_b": "bf16", "layout": "tt", "stages": 0, "tile_k": 128, "tile_m": 128, "tile_n": 256}
#include "cutlass/cutlass.h"
#include "cutlass/gemm/collective/collective_builder.hpp"
#include "cutlass/gemm/device/gemm_universal_adapter.h"
#include "cutlass/gemm/kernel/gemm_universal.hpp"
#include "cutlass/epilogue/collective/collective_builder.hpp"

using ElemA = cutlass::bfloat16_t;
using ElemB = cutlass::bfloat16_t;
using ElemCD = cutlass::bfloat16_t;
using Acc  = float;
using TileShape    = cute::Shape<cute::_128, cute::_256, cute::_128>;
using ClusterShape = cute::Shape<cute::_1, cute::_1, cute::_1>;

using CollectiveEpilogue = typename cutlass::epilogue::collective::CollectiveBuilder<
    cutlass::arch::Sm90, cutlass::arch::OpClassTensorOp,
    TileShape, ClusterShape,
    cutlass::epilogue::collective::EpilogueTileAuto,
    Acc, Acc,
    ElemCD, cutlass::layout::RowMajor, 128 / cutlass::sizeof_bits<ElemCD>::value,
    ElemCD, cutlass::layout::RowMajor, 128 / cutlass::sizeof_bits<ElemCD>::value,
    cutlass::epilogue::collective::EpilogueScheduleAuto
  >::CollectiveOp;

using CollectiveMainloop = typename cutlass::gemm::collective::CollectiveBuilder<
    cutlass::arch::Sm90, cutlass::arch::OpClassTensorOp,
    ElemA, cutlass::layout::ColumnMajor, 128 / cutlass::sizeof_bits<ElemA>::value,
    ElemB, cutlass::layout::ColumnMajor, 128 / cutlass::sizeof_bits<ElemB>::value,
    Acc,
    TileShape, ClusterShape,
    cutlass::gemm::collective::StageCountAutoCarveout<static_cast<int>(sizeof(typename CollectiveEpilogue::SharedStorage))>,
    cutlass::gemm::collective::KernelScheduleAuto
  >::CollectiveOp;

using GemmKernel = cutlass::gemm::kernel::GemmUniversal<
    cute::Shape<int,int,int,int>,
    CollectiveMainloop,
    CollectiveEpilogue
>;
using Gemm = cutlass::gemm::device::GemmUniversalAdapter<GemmKernel>;

// Force the device kernel symbol into the cubin without needing a host main.
auto* _anchor = &cutlass::device_kernel<GemmKernel>;


// ===== COMPILED SASS (sm_90a) =====

	.target	sm_90a

	.elftype	@"ET_EXEC"


//--------------------- .note.nv.tkinfo           --------------------------
	.section	.note.nv.tkinfo,"",@"SHT_NOTE"
	.sectionflags	@"SHF_NOTE_NV_TKINFO"
	.tkinfo
        /*0018*/ 	.word	0x00000002
        /*0030*/ 	.string	""
        /*0030*/ 	.string	"ptxas"
        /*0030*/ 	.string	"Cuda compilation tools, release 13.0, V13.0.88"
        /*0030*/ 	.string	"Build cuda_13.0.r13.0/compiler.36424714_0"
        /*0030*/ 	.string	"-arch sm_90a -m 64 "



//--------------------- .note.nv.cuinfo           --------------------------
	.section	.note.nv.cuinfo,"",@"SHT_NOTE"
	.sectionflags	@"SHF_NOTE_NV_CUINFO"
        /*0018*/ 	.short	0x0002
        /*001a*/ 	.short	0x005a
        /*001c*/ 	.short	0x0082
	.zero		2


//--------------------- .nv.info                  --------------------------
	.section	.nv.info,"",@"SHT_CUDA_INFO"
	.align	4


	//----- nvinfo : EIATTR_REGCOUNT
	.align		4
        /*0000*/ 	.byte	0x04, 0x2f
        /*0002*/ 	.short	(.L_15 - .L_14)
	.align		4
.L_14:
        /*0004*/ 	.word	index@(_ZN7cutlass13device_kernelINS_4gemm6kernel13GemmUniversalIN4cute5tupleIJiiiiEEENS1_10collective13CollectiveMmaINS1_34MainloopSm90TmaGmmaWarpSpecializedILi2ENS5_IJNS4_1CILi1EEESB_SB_EEENS1_35KernelTmaWarpSpecializedCooperativeEEENS5_IJNSA_ILi128EEENSA_ILi256EEESF_EEENS_10bfloat16_tENS5_IJSB_llEEESI_NS5_IJlSB_lEEENS4_8TiledMMAINS4_8MMA_AtomIJNS4_4SM904GMMA28MMA_64x256x16_F32BF16BF16_SSILNSO_5MajorE1ELSQ_0ELNSO_7ScaleInE1ELSR_1EEEEEENS4_6LayoutINS5_IJNSA_ILi2EEESB_SB_EEENS5_IJSB_NSA_ILi0EEESX_EEEEENS5_IJNS4_10UnderscoreES10_S10_EEEEENS4_13SM90_TMA_LOADENS4_14ComposedLayoutINS4_7SwizzleILi3ELi4ELi3EEENS4_18smem_ptr_flag_bitsILi16EEENSU_INS5_IJNSA_ILi64EEENSA_ILi8EEEEEENS5_IJSB_S19_EEEEEEEvNS4_8identityES13_NS14_IS16_S18_NSU_INS5_IJS1A_S19_EEENS5_IJS19_SB_EEEEEEEvS1F_EENS_8epilogue10collective6detail29Sm90TmaWarpSpecializedAdapterINS1M_15DefaultEpilogueISI_SK_SK_NS1L_6thread17LinearCombinationISI_Li1EffLNS1Q_9ScaleType4KindE0ELNS_15FloatRoundStyleE2ESI_EENS1_15EpilogueDefaultEEEEEvvEEEEvNT_6ParamsE)
        /*0008*/ 	.word	0x000000a8


	//----- nvinfo : EIATTR_FRAME_SIZE
	.align		4
.L_15:
        /*000c*/ 	.byte	0x04, 0x11
        /*000e*/ 	.short	(.L_17 - .L_16)
	.align		4
.L_16:
        /*0010*/ 	.word	index@(_ZN7cutlass13device_kernelINS_4gemm6kernel13GemmUniversalIN4cute5tupleIJiiiiEEENS1_10collective13CollectiveMmaINS1_34MainloopSm90TmaGmmaWarpSpecializedILi2ENS5_IJNS4_1CILi1EEESB_SB_EEENS1_35KernelTmaWarpSpecializedCooperativeEEENS5_IJNSA_ILi128EEENSA_ILi256EEESF_EEENS_10bfloat16_tENS5_IJSB_llEEESI_NS5_IJlSB_lEEENS4_8TiledMMAINS4_8MMA_AtomIJNS4_4SM904GMMA28MMA_64x256x16_F32BF16BF16_SSILNSO_5MajorE1ELSQ_0ELNSO_7ScaleInE1ELSR_1EEEEEENS4_6LayoutINS5_IJNSA_ILi2EEESB_SB_EEENS5_IJSB_NSA_ILi0EEESX_EEEEENS5_IJNS4_10UnderscoreES10_S10_EEEEENS4_13SM90_TMA_LOADENS4_14ComposedLayoutINS4_7SwizzleILi3ELi4ELi3EEENS4_18smem_ptr_flag_bitsILi16EEENSU_INS5_IJNSA_ILi64EEENSA_ILi8EEEEEENS5_IJSB_S19_EEEEEEEvNS4_8identityES13_NS14_IS16_S18_NSU_INS5_IJS1A_S19_EEENS5_IJS19_SB_EEEEEEEvS1F_EENS_8epilogue10collective6detail29Sm90TmaWarpSpecializedAdapterINS1M_15DefaultEpilogueISI_SK_SK_NS1L_6thread17LinearCombinationISI_Li1EffLNS1Q_9ScaleType4KindE0ELNS_15FloatRoundStyleE2ESI_EENS1_15EpilogueDefaultEEEEEvvEEEEvNT_6ParamsE)
        /*0014*/ 	.word	0x00000000


	//----- nvinfo : EIATTR_MIN_STACK_SIZE
	.align		4
.L_17:
        /*0018*/ 	.byte	0x04, 0x12
        /*001a*/ 	.short	(.L_19 - .L_18)
	.align		4
.L_18:
        /*001c*/ 	.word	index@(_ZN7cutlass13device_kernelINS_4gemm6kernel13GemmUniversalIN4cute5tupleIJiiiiEEENS1_10collective13CollectiveMmaINS1_34MainloopSm90TmaGmmaWarpSpecializedILi2ENS5_IJNS4_1CILi1EEESB_SB_EEENS1_35KernelTmaWarpSpecializedCooperativeEEENS5_IJNSA_ILi128EEENSA_ILi256EEESF_EEENS_10bfloat16_tENS5_IJSB_llEEESI_NS5_IJlSB_lEEENS4_8TiledMMAINS4_8MMA_AtomIJNS4_4SM904GMMA28MMA_64x256x16_F32BF16BF16_SSILNSO_5MajorE1ELSQ_0ELNSO_7ScaleInE1ELSR_1EEEEEENS4_6LayoutINS5_IJNSA_ILi2EEESB_SB_EEENS5_IJSB_NSA_ILi0EEESX_EEEEENS5_IJNS4_10UnderscoreES10_S10_EEEEENS4_13SM90_TMA_LOADENS4_14ComposedLayoutINS4_7SwizzleILi3ELi4ELi3EEENS4_18smem_ptr_flag_bitsILi16EEENSU_INS5_IJNSA_ILi64EEENSA_ILi8EEEEEENS5_IJSB_S19_EEEEEEEvNS4_8identityES13_NS14_IS16_S18_NSU_INS5_IJS1A_S19_EEENS5_IJS19_SB_EEEEEEEvS1F_EENS_8epilogue10collective6detail29Sm90TmaWarpSpecializedAdapterINS1M_15DefaultEpilogueISI_SK_SK_NS1L_6thread17LinearCombinationISI_Li1EffLNS1Q_9ScaleType4KindE0ELNS_15FloatRoundStyleE2ESI_EENS1_15EpilogueDefaultEEEEEvvEEEEvNT_6ParamsE)
        /*0020*/ 	.word	0x00000000
.L_19:


//--------------------- .nv.compat                --------------------------
	.section	.nv.compat,"",@"SHT_CUDA_COMPAT_INFO"
	.align	4
        /*0000*/ 	.byte	0x02, 0x09, 0x01, 0x00, 0x02, 0x02, 0x04, 0x00, 0x02, 0x05, 0x05, 0x00, 0x03, 0x07, 0x01, 0x01
        /*0010*/ 	.byte	0x02, 0x03, 0x01, 0x00, 0x02, 0x06, 0x01, 0x00, 0x04, 0x0b, 0x08, 0x00, 0x00, 0x00, 0x00, 0x00
        /*0020*/ 	.byte	0x00, 0x00, 0x00, 0x00


//--------------------- .nv.info._ZN7cutlass13device_kernelINS_4gemm6kernel13GemmUniversalIN4cute5tupleIJiiiiEEENS1_10collective13CollectiveMmaINS1_34MainloopSm90TmaGmmaWarpSpecializedILi2ENS5_IJNS4_1CILi1EEESB_SB_EEENS1_35KernelTmaWarpSpecializedCooperativeEEENS5_IJNSA_ILi128EEENSA_ILi256EEESF_EEENS_10bfloat16_tENS5_IJSB_llEEESI_NS5_IJlSB_lEEENS4_8TiledMMAINS4_8MMA_AtomIJNS4_4SM904GMMA28MMA_64x256x16_F32BF16BF16_SSILNSO_5MajorE1ELSQ_0ELNSO_7ScaleInE1ELSR_1EEEEEENS4_6LayoutINS5_IJNSA_ILi2EEESB_SB_EEENS5_IJSB_NSA_ILi0EEESX_EEEEENS5_IJNS4_10UnderscoreES10_S10_EEEEENS4_13SM90_TMA_LOADENS4_14ComposedLayoutINS4_7SwizzleILi3ELi4ELi3EEENS4_18smem_ptr_flag_bitsILi16EEENSU_INS5_IJNSA_ILi64EEENSA_ILi8EEEEEENS5_IJSB_S19_EEEEEEEvNS4_8identityES13_NS14_IS16_S18_NSU_INS5_IJS1A_S19_EEENS5_IJS19_SB_EEEEEEEvS1F_EENS_8epilogue10collective6detail29Sm90TmaWarpSpecializedAdapterINS1M_15DefaultEpilogueISI_SK_SK_NS1L_6thread17LinearCombinationISI_Li1EffLNS1Q_9ScaleType4KindE0ELNS_15FloatRoundStyleE2ESI_EENS1_15EpilogueDefaultEEEEEvvEEEEvNT_6ParamsE --------------------------
	.section	.nv.info._ZN7cutlass13device_kernelINS_4gemm6kernel13GemmUniversalIN4cute5tupleIJiiiiEEENS1_10collective13CollectiveMmaINS1_34MainloopSm90TmaGmmaWarpSpecializedILi2ENS5_IJNS4_1CILi1EEESB_SB_EEENS1_35KernelTmaWarpSpecializedCooperativeEEENS5_IJNSA_ILi128EEENSA_ILi256EEESF_EEENS_10bfloat16_tENS5_IJSB_llEEESI_NS5_IJlSB_lEEENS4_8TiledMMAINS4_8MMA_AtomIJNS4_4SM904GMMA28MMA_64x256x16_F32BF16BF16_SSILNSO_5MajorE1ELSQ_0ELNSO_7ScaleInE1ELSR_1EEEEEENS4_6LayoutINS5_IJNSA_ILi2EEESB_SB_EEENS5_IJSB_NSA_ILi0EEESX_EEEEENS5_IJNS4_10UnderscoreES10_S10_EEEEENS4_13SM90_TMA_LOADENS4_14ComposedLayoutINS4_7SwizzleILi3ELi4ELi3EEENS4_18smem_ptr_flag_bitsILi16EEENSU_INS5_IJNSA_ILi64EEENSA_ILi8EEEEEENS5_IJSB_S19_EEEEEEEvNS4_8identityES13_NS14_IS16_S18_NSU_INS5_IJS1A_S19_EEENS5_IJS19_SB_EEEEEEEvS1F_EENS_8epilogue10collective6detail29Sm90TmaWarpSpecializedAdapterINS1M_15DefaultEpilogueISI_SK_SK_NS1L_6thread17LinearCombinationISI_Li1EffLNS1Q_9ScaleType4KindE0ELNS_15FloatRoundStyleE2ESI_EENS1_15EpilogueDefaultEEEEEvvEEEEvNT_6ParamsE,"",@"SHT_CUDA_INFO"
	.sectionflags	@""
	.align	4


	//----- nvinfo : EIATTR_CUDA_API_VERSION
	.align		4
        /*0000*/ 	.byte	0x04, 0x37
        /*0002*/ 	.short	(.L_21 - .L_20)
.L_20:
        /*0004*/ 	.word	0x00000082


	//----- nvinfo : EIATTR_KPARAM_INFO
	.align		4
.L_21:
        /*0008*/ 	.byte	0x04, 0x17
        /*000a*/ 	.short	(.L_23 - .L_22)
.L_22:
        /*000c*/ 	.word	0x00000000
        /*0010*/ 	.short	0x0000
        /*0012*/ 	.short	0x0070
        /*0014*/ 	.byte	0x00, 0xf0, 0x01, 0x10


	//----- nvinfo : EIATTR_SPARSE_MMA_MASK
	.align		4
.L_23:
        /*0018*/ 	.byte	0x03, 0x50
        /*001a*/ 	.short	0x0000


	//----- nvinfo : EIATTR_MAXREG_COUNT
	.align		4
        /*001c*/ 	.byte	0x03, 0x1b
        /*001e*/ 	.short	0x00a8


	//----- nvinfo : EIATTR_NUM_BARRIERS
	.align		4
        /*0020*/ 	.byte	0x02, 0x4c
        /*0022*/ 	.byte	0x01
	.zero		1


	//----- nvinfo : EIATTR_EXTERNS
	.align		4
        /*0024*/ 	.byte	0x04, 0x0f
        /*0026*/ 	.short	(.L_25 - .L_24)


	//   ....[0]....
	.align		4
.L_24:
        /*0028*/ 	.word	index@(__assertfail)


	//----- nvinfo : EIATTR_MERCURY_ISA_VERSION
	.align		4
.L_25:
        /*002c*/ 	.byte	0x03, 0x5f
        /*002e*/ 	.short	0x0101


	//----- nvinfo : EIATTR_INT_WARP_WIDE_INSTR_OFFSETS
	.align		4
        /*0030*/ 	.byte	0x04, 0x31
        /*0032*/ 	.short	(.L_27 - .L_26)


	//   ....[0]....
.L_26:
        /*0034*/ 	.word	0x00000370


	//   ....[1]....
        /*0038*/ 	.word	0x000003a0


	//   ....[2]....
        /*003c*/ 	.word	0x00000480


	//----- nvinfo : EIATTR_COOP_GROUP_MASK_REGIDS
	.align		4
.L_27:
        /*0040*/ 	.byte	0x04, 0x29
        /*0042*/ 	.short	(.L_29 - .L_28)


	//   ....[0]....
.L_28:
        /*0044*/ 	.word	0xffffffff


	//   ....[1]....
        /*0048*/ 	.word	0xffffffff


	//   ....[2]....
        /*004c*/ 	.word	0xffffffff


	//   ....[3]....
        /*0050*/ 	.word	0xffffffff


	//   ....[4]....
        /*0054*/ 	.word	0xffffffff


	//----- nvinfo : EIATTR_COOP_GROUP_INSTR_OFFSETS
	.align		4
.L_29:
        /*0058*/ 	.byte	0x04, 0x28
        /*005a*/ 	.short	(.L_31 - .L_30)


	//   ....[0]....
.L_30:
        /*005c*/ 	.word	0x00000060


	//   ....[1]....
        /*0060*/ 	.word	0x00000070


	//   ....[2]....
        /*0064*/ 	.word	0x00000130


	//   ....[3]....
        /*0068*/ 	.word	0x00000280


	//   ....[4]....
        /*006c*/ 	.word	0x00000f30


	//----- nvinfo : EIATTR_REG_RECONFIG
	.align		4
.L_31:
        /*0070*/ 	.byte	0x01, 0x54
	.zero		2


	//----- nvinfo : EIATTR_SYSCALL_OFFSETS
	.align		4
        /*0074*/ 	.byte	0x04, 0x46
        /*0076*/ 	.short	(.L_33 - .L_32)


	//   ....[0]....
.L_32:
        /*0078*/ 	.word	0x000010f0


	//----- nvinfo : EIATTR_MBARRIER_INSTR_OFFSETS
	.align		4
.L_33:
        /*007c*/ 	.byte	0x04, 0x39
        /*007e*/ 	.short	(.L_35 - .L_34)


	//   ....[0]....
.L_34:
        /*0080*/ 	.word	0x00000230
        /*0084*/ 	.word	0x000000ff
        /*0088*/ 	.word	0x00000000
        /*008c*/ 	.short	0x0100
        /*008e*/ 	.byte	0x08
	.zero		1


	//   ....[1]....
        /*0090*/ 	.word	0x00000240
        /*0094*/ 	.word	0x000000ff
        /*0098*/ 	.word	0x00000010
        /*009c*/ 	.short	0x0100
        /*009e*/ 	.byte	0x08
	.zero		1


	//   ....[2]....
        /*00a0*/ 	.word	0x00000250
        /*00a4*/ 	.word	0x000000ff
        /*00a8*/ 	.word	0x00000008
        /*00ac*/ 	.short	0x0100
        /*00ae*/ 	.byte	0x08
	.zero		1


	//   ....[3]....
        /*00b0*/ 	.word	0x00000260
        /*00b4*/ 	.word	0x000000ff
        /*00b8*/ 	.word	0x00000018
        /*00bc*/ 	.short	0x0100
        /*00be*/ 	.byte	0x08
	.zero		1


	//   ....[4]....
        /*00c0*/ 	.word	0x000004f0
        /*00c4*/ 	.word	0x000000ff
        /*00c8*/ 	.word	0x00000030
        /*00cc*/ 	.short	0x0100
        /*00ce*/ 	.byte	0x06
	.zero		1


	//   ....[5]....
        /*00d0*/ 	.word	0x00000550
        /*00d4*/ 	.word	0x000000ff
        /*00d8*/ 	.word	0x00000038
        /*00dc*/ 	.short	0x0100
        /*00de*/ 	.byte	0x06
	.zero		1


	//   ....[6]....
        /*00e0*/ 	.word	0x00001170
        /*00e4*/ 	.word	0x00000003
        /*00e8*/ 	.word	0x00000000
        /*00ec*/ 	.short	0x010a
        /*00ee*/ 	.byte	0x3f
	.zero		1


	//   ....[7]....
        /*00f0*/ 	.word	0x000011b0
        /*00f4*/ 	.word	0x00000003
        /*00f8*/ 	.word	0x00000000
        /*00fc*/ 	.short	0x010a
        /*00fe*/ 	.byte	0x3f
	.zero		1


	//   ....[8]....
        /*0100*/ 	.word	0x00001770
        /*0104*/ 	.word	0x000000ff
        /*0108*/ 	.word	0x00000000
        /*010c*/ 	.short	0x010a
        /*010e*/ 	.byte	0x08
	.zero		1


	//   ....[9]....
        /*0110*/ 	.word	0x000017b0
        /*0114*/ 	.word	0x000000ff
        /*0118*/ 	.word	0x00000000
        /*011c*/ 	.short	0x010a
        /*011e*/ 	.byte	0x08
	.zero		1


	//   ....[10]....
        /*0120*/ 	.word	0x00001c40
        /*0124*/ 	.word	0x000000ff
        /*0128*/ 	.word	0x00000000
        /*012c*/ 	.short	0x0101
        /*012e*/ 	.byte	0x07
	.zero		1


	//   ....[11]....
        /*0130*/ 	.word	0x00001e20
        /*0134*/ 	.word	0x000000ff
        /*0138*/ 	.word	0x00000000
        /*013c*/ 	.short	0x0101
        /*013e*/ 	.byte	0x04
	.zero		1


	//   ....[12]....
        /*0140*/ 	.word	0x0000acc0
        /*0144*/ 	.word	0x0000000c
        /*0148*/ 	.word	0x00000010
        /*014c*/ 	.short	0x010a
        /*014e*/ 	.byte	0x3f
	.zero		1


	//   ....[13]....
        /*0150*/ 	.word	0x0000b140
        /*0154*/ 	.word	0x00000005
        /*0158*/ 	.word	0x00000038
        /*015c*/ 	.short	0x0101
        /*015e*/ 	.byte	0x3f
	.zero		1


	//   ....[14]....
        /*0160*/ 	.word	0x0000b840
        /*0164*/ 	.word	0x00000007
        /*0168*/ 	.word	0x00000000
        /*016c*/ 	.short	0x010a
        /*016e*/ 	.byte	0x3f
	.zero		1


	//   ....[15]....
        /*0170*/ 	.word	0x0000b8c0
        /*0174*/ 	.word	0x00000005
        /*0178*/ 	.word	0x00000000
        /*017c*/ 	.short	0x010a
        /*017e*/ 	.byte	0x3f
	.zero		1


	//   ....[16]....
        /*0180*/ 	.word	0x0000b920
        /*0184*/ 	.word	0x00000003
        /*0188*/ 	.word	0x00000000
        /*018c*/ 	.short	0x010a
        /*018e*/ 	.byte	0x3f
	.zero		1


	//   ....[17]....
        /*0190*/ 	.word	0x0000b980
        /*0194*/ 	.word	0x00000004
        /*0198*/ 	.word	0x00000000
        /*019c*/ 	.short	0x010a
        /*019e*/ 	.byte	0x3f
	.zero		1


	//   ....[18]....
        /*01a0*/ 	.word	0x0000ba50
        /*01a4*/ 	.word	0x0000000c
        /*01a8*/ 	.word	0x00000010
        /*01ac*/ 	.short	0x010a
        /*01ae*/ 	.byte	0x3f
	.zero		1


	//   ....[19]....
        /*01b0*/ 	.word	0x0000bb20
        /*01b4*/ 	.word	0x00000007
        /*01b8*/ 	.word	0x00000000
        /*01bc*/ 	.short	0x010a
        /*01be*/ 	.byte	0x3f
	.zero		1


	//----- nvinfo : EIATTR_NUM_MBARRIERS
	.align		4
.L_35:
        /*01c0*/ 	.byte	0x03, 0x38
        /*01c2*/ 	.short	0x0006


	//----- nvinfo : EIATTR_EXIT_INSTR_OFFSETS
	.align		4
        /*01c4*/ 	.byte	0x04, 0x1c
        /*01c6*/ 	.short	(.L_37 - .L_36)


	//   ....[0]....
.L_36:
        /*01c8*/ 	.word	0x000005a0


	//   ....[1]....
        /*01cc*/ 	.word	0x00000e60


	//   ....[2]....
        /*01d0*/ 	.word	0x0000a310


	//   ....[3]....
        /*01d4*/ 	.word	0x0000a940


	//   ....[4]....
        /*01d8*/ 	.word	0x0000b910


	//----- nvinfo : EIATTR_MAX_THREADS
	.align		4
.L_37:
        /*01dc*/ 	.byte	0x04, 0x05
        /*01de*/ 	.short	(.L_39 - .L_38)
.L_38:
        /*01e0*/ 	.word	0x00000180
        /*01e4*/ 	.word	0x00000001
        /*01e8*/ 	.word	0x00000001


	//----- nvinfo : EIATTR_CRS_STACK_SIZE
	.align		4
.L_39:
        /*01ec*/ 	.byte	0x04, 0x1e
        /*01ee*/ 	.short	(.L_41 - .L_40)
.L_40:
        /*01f0*/ 	.word	0x00000000


	//----- nvinfo : EIATTR_CBANK_PARAM_SIZE
	.align		4
.L_41:
        /*01f4*/ 	.byte	0x03, 0x19
        /*01f6*/ 	.short	0x0470


	//----- nvinfo : EIATTR_PARAM_CBANK
	.align		4
        /*01f8*/ 	.byte	0x04, 0x0a
        /*01fa*/ 	.short	(.L_43 - .L_42)
	.align		4
.L_42:
        /*01fc*/ 	.word	index@(.nv.constant0._ZN7cutlass13device_kernelINS_4gemm6kernel13GemmUniversalIN4cute5tupleIJiiiiEEENS1_10collective13CollectiveMmaINS1_34MainloopSm90TmaGmmaWarpSpecializedILi2ENS5_IJNS4_1CILi1EEESB_SB_EEENS1_35KernelTmaWarpSpecializedCooperativeEEENS5_IJNSA_ILi128EEENSA_ILi256EEESF_EEENS_10bfloat16_tENS5_IJSB_llEEESI_NS5_IJlSB_lEEENS4_8TiledMMAINS4_8MMA_AtomIJNS4_4SM904GMMA28MMA_64x256x16_F32BF16BF16_SSILNSO_5MajorE1ELSQ_0ELNSO_7ScaleInE1ELSR_1EEEEEENS4_6LayoutINS5_IJNSA_ILi2EEESB_SB_EEENS5_IJSB_NSA_ILi0EEESX_EEEEENS5_IJNS4_10UnderscoreES10_S10_EEEEENS4_13SM90_TMA_LOADENS4_14ComposedLayoutINS4_7SwizzleILi3ELi4ELi3EEENS4_18smem_ptr_flag_bitsILi16EEENSU_INS5_IJNSA_ILi64EEENSA_ILi8EEEEEENS5_IJSB_S19_EEEEEEEvNS4_8identityES13_NS14_IS16_S18_NSU_INS5_IJS1A_S19_EEENS5_IJS19_SB_EEEEEEEvS1F_EENS_8epilogue10collective6detail29Sm90TmaWarpSpecializedAdapterINS1M_15DefaultEpilogueISI_SK_SK_NS1L_6thread17LinearCombinationISI_Li1EffLNS1Q_9ScaleType4KindE0ELNS_15FloatRoundStyleE2ESI_EENS1_15EpilogueDefaultEEEEEvvEEEEvNT_6ParamsE)
        /*0200*/ 	.short	0x0210
        /*0202*/ 	.short	0x0470


	//----- nvinfo : EIATTR_SW_WAR
	.align		4
.L_43:
        /*0204*/ 	.byte	0x04, 0x36
        /*0206*/ 	.short	(.L_45 - .L_44)
.L_44:
        /*0208*/ 	.word	0x00000008
.L_45:


//--------------------- .nv.callgraph             --------------------------
	.section	.nv.callgraph,"",@"SHT_CUDA_CALLGRAPH"
	.align	4
	.sectionentsize	8
	.align		4
        /*0000*/ 	.word	0x00000000
	.align		4
        /*0004*/ 	.word	0xffffffff
	.align		4
        /*0008*/ 	.word	index@(_ZN7cutlass13device_kernelINS_4gemm6kernel13GemmUniversalIN4cute5tupleIJiiiiEEENS1_10collective13CollectiveMmaINS1_34MainloopSm90TmaGmmaWarpSpecializedILi2ENS5_IJNS4_1CILi1EEESB_SB_EEENS1_35KernelTmaWarpSpecializedCooperativeEEENS5_IJNSA_ILi128EEENSA_ILi256EEESF_EEENS_10bfloat16_tENS5_IJSB_llEEESI_NS5_IJlSB_lEEENS4_8TiledMMAINS4_8MMA_AtomIJNS4_4SM904GMMA28MMA_64x256x16_F32BF16BF16_SSILNSO_5MajorE1ELSQ_0ELNSO_7ScaleInE1ELSR_1EEEEEENS4_6LayoutINS5_IJNSA_ILi2EEESB_SB_EEENS5_IJSB_NSA_ILi0EEESX_EEEEENS5_IJNS4_10UnderscoreES10_S10_EEEEENS4_13SM90_TMA_LOADENS4_14ComposedLayoutINS4_7SwizzleILi3ELi4ELi3EEENS4_18smem_ptr_flag_bitsILi16EEENSU_INS5_IJNSA_ILi64EEENSA_ILi8EEEEEENS5_IJSB_S19_EEEEEEEvNS4_8identityES13_NS14_IS16_S18_NSU_INS5_IJS1A_S19_EEENS5_IJS19_SB_EEEEEEEvS1F_EENS_8epilogue10collective6detail29Sm90TmaWarpSpecializedAdapterINS1M_15DefaultEpilogueISI_SK_SK_NS1L_6thread17LinearCombinationISI_Li1EffLNS1Q_9ScaleType4KindE0ELNS_15FloatRoundStyleE2ESI_EENS1_15EpilogueDefaultEEEEEvvEEEEvNT_6ParamsE)
	.align		4
        /*000c*/ 	.word	index@(__assertfail)
	.align		4
        /*0010*/ 	.word	0x00000000
	.align		4
        /*0014*/ 	.word	0xfffffffe
	.align		4
        /*0018*/ 	.word	0x00000000
	.align		4
        /*001c*/ 	.word	0xfffffffd
	.align		4
        /*0020*/ 	.word	0x00000000
	.align		4
        /*0024*/ 	.word	0xfffffffc


//--------------------- .nv.constant4             --------------------------
	.section	.nv.constant4,"a",@progbits
	.align	8
	.align		8
.nv.constant4:
        /*0000*/ 	.dword	__assertfail
	.align		8
        /*0008*/ 	.dword	__unnamed_1
	.align		8
        /*0010*/ 	.dword	_ZN40_INTERNAL_0b22515b_4_k_cu_7ed58d43_258724cuda3std3__45__cpo5beginE
	.align		8
        /*0018*/ 	.dword	_ZN40_INTERNAL_0b22515b_4_k_cu_7ed58d43_258724cuda3std3__45__cpo3endE
	.align		8
        /*0020*/ 	.dword	_ZN40_INTERNAL_0b22515b_4_k_cu_7ed58d43_258724cuda3std3__45__cpo6cbeginE
	.align		8
        /*0028*/ 	.dword	_ZN40_INTERNAL_0b22515b_4_k_cu_7ed58d43_258724cuda3std3__45__cpo4cendE
	.align		8
        /*0030*/ 	.dword	_ZN40_INTERNAL_0b22515b_4_k_cu_7ed58d43_258724cuda3std3__442_GLOBAL__N__0b22515b_4_k_cu_7ed58d43_258726ignoreE
	.align		8
        /*0038*/ 	.dword	_ZN40_INTERNAL_0b22515b_4_k_cu_7ed58d43_258724cuda3std3__419piecewise_constructE
	.align		8
        /*0040*/ 	.dword	_ZN40_INTERNAL_0b22515b_4_k_cu_7ed58d43_258724cuda3std3__48in_placeE
	.align		8
        /*0048*/ 	.dword	_ZN40_INTERNAL_0b22515b_4_k_cu_7ed58d43_258724cuda3std6ranges3__45__cpo4swapE
	.align		8
        /*0050*/ 	.dword	_ZN40_INTERNAL_0b22515b_4_k_cu_7ed58d43_258724cuda3std6ranges3__45__cpo9iter_moveE
	.align		8
        /*0058*/ 	.dword	_ZN40_INTERNAL_0b22515b_4_k_cu_7ed58d43_258724cute7productE
	.align		8
        /*0060*/ 	.dword	_ZN40_INTERNAL_0b22515b_4_k_cu_7ed58d43_258724cute1_E
	.align		8
        /*0068*/ 	.dword	$str$22
	.align		8
        /*0070*/ 	.dword	$str$23


//--------------------- .text._ZN7cutlass13device_kernelINS_4gemm6kernel13GemmUniversalIN4cute5tupleIJiiiiEEENS1_10collective13CollectiveMmaINS1_34MainloopSm90TmaGmmaWarpSpecializedILi2ENS5_IJNS4_1CILi1EEESB_SB_EEENS1_35KernelTmaWarpSpecializedCooperativeEEENS5_IJNSA_ILi128EEENSA_ILi256EEESF_EEENS_10bfloat16_tENS5_IJSB_llEEESI_NS5_IJlSB_lEEENS4_8TiledMMAINS4_8MMA_AtomIJNS4_4SM904GMMA28MMA_64x256x16_F32BF16BF16_SSILNSO_5MajorE1ELSQ_0ELNSO_7ScaleInE1ELSR_1EEEEEENS4_6LayoutINS5_IJNSA_ILi2EEESB_SB_EEENS5_IJSB_NSA_ILi0EEESX_EEEEENS5_IJNS4_10UnderscoreES10_S10_EEEEENS4_13SM90_TMA_LOADENS4_14ComposedLayoutINS4_7SwizzleILi3ELi4ELi3EEENS4_18smem_ptr_flag_bitsILi16EEENSU_INS5_IJNSA_ILi64EEENSA_ILi8EEEEEENS5_IJSB_S19_EEEEEEEvNS4_8identityES13_NS14_IS16_S18_NSU_INS5_IJS1A_S19_EEENS5_IJS19_SB_EEEEEEEvS1F_EENS_8epilogue10collective6detail29Sm90TmaWarpSpecializedAdapterINS1M_15DefaultEpilogueISI_SK_SK_NS1L_6thread17LinearCombinationISI_Li1EffLNS1Q_9ScaleType4KindE0ELNS_15FloatRoundStyleE2ESI_EENS1_15EpilogueDefaultEEEEEvvEEEEvNT_6ParamsE --------------------------
	.section	.text._ZN7cutlass13device_kernelINS_4gemm6kernel13GemmUniversalIN4cute5tupleIJiiiiEEENS1_10collective13CollectiveMmaINS1_34MainloopSm90TmaGmmaWarpSpecializedILi2ENS5_IJNS4_1CILi1EEESB_SB_EEENS1_35KernelTmaWarpSpecializedCooperativeEEENS5_IJNSA_ILi128EEENSA_ILi256EEESF_EEENS_10bfloat16_tENS5_IJSB_llEEESI_NS5_IJlSB_lEEENS4_8TiledMMAINS4_8MMA_AtomIJNS4_4SM904GMMA28MMA_64x256x16_F32BF16BF16_SSILNSO_5MajorE1ELSQ_0ELNSO_7ScaleInE1ELSR_1EEEEEENS4_6LayoutINS5_IJNSA_ILi2EEESB_SB_EEENS5_IJSB_NSA_ILi0EEESX_EEEEENS5_IJNS4_10UnderscoreES10_S10_EEEEENS4_13SM90_TMA_LOADENS4_14ComposedLayoutINS4_7SwizzleILi3ELi4ELi3EEENS4_18smem_ptr_flag_bitsILi16EEENSU_INS5_IJNSA_ILi64EEENSA_ILi8EEEEEENS5_IJSB_S19_EEEEEEEvNS4_8identityES13_NS14_IS16_S18_NSU_INS5_IJS1A_S19_EEENS5_IJS19_SB_EEEEEEEvS1F_EENS_8epilogue10collective6detail29Sm90TmaWarpSpecializedAdapterINS1M_15DefaultEpilogueISI_SK_SK_NS1L_6thread17LinearCombinationISI_Li1EffLNS1Q_9ScaleType4KindE0ELNS_15FloatRoundStyleE2ESI_EENS1_15EpilogueDefaultEEEEEvvEEEEvNT_6ParamsE,"ax",@progbits
	.align	128
.text._ZN7cutlass13device_kernelINS_4gemm6kernel13GemmUniversalIN4cute5tupleIJiiiiEEENS1_10collective13CollectiveMmaINS1_34MainloopSm90TmaGmmaWarpSpecializedILi2ENS5_IJNS4_1CILi1EEESB_SB_EEENS1_35KernelTmaWarpSpecializedCooperativeEEENS5_IJNSA_ILi128EEENSA_ILi256EEESF_EEENS_10bfloat16_tENS5_IJSB_llEEESI_NS5_IJlSB_lEEENS4_8TiledMMAINS4_8MMA_AtomIJNS4_4SM904GMMA28MMA_64x256x16_F32BF16BF16_SSILNSO_5MajorE1ELSQ_0ELNSO_7ScaleInE1ELSR_1EEEEEENS4_6LayoutINS5_IJNSA_ILi2EEESB_SB_EEENS5_IJSB_NSA_ILi0EEESX_EEEEENS5_IJNS4_10UnderscoreES10_S10_EEEEENS4_13SM90_TMA_LOADENS4_14ComposedLayoutINS4_7SwizzleILi3ELi4ELi3EEENS4_18smem_ptr_flag_bitsILi16EEENSU_INS5_IJNSA_ILi64EEENSA_ILi8EEEEEENS5_IJSB_S19_EEEEEEEvNS4_8identityES13_NS14_IS16_S18_NSU_INS5_IJS1A_S19_EEENS5_IJS19_SB_EEEEEEEvS1F_EENS_8epilogue10collective6detail29Sm90TmaWarpSpecializedAdapterINS1M_15DefaultEpilogueISI_SK_SK_NS1L_6thread17LinearCombinationISI_Li1EffLNS1Q_9ScaleType4KindE0ELNS_15FloatRoundStyleE2ESI_EENS1_15EpilogueDefaultEEEEEvvEEEEvNT_6ParamsE:
        .type           _ZN7cutlass13device_kernelINS_4gemm6kernel13GemmUniversalIN4cute5tupleIJiiiiEEENS1_10collective13CollectiveMmaINS1_34MainloopSm90TmaGmmaWarpSpecializedILi2ENS5_IJNS4_1CILi1EEESB_SB_EEENS1_35KernelTmaWarpSpecializedCooperativeEEENS5_IJNSA_ILi128EEENSA_ILi256EEESF_EEENS_10bfloat16_tENS5_IJSB_llEEESI_NS5_IJlSB_lEEENS4_8TiledMMAINS4_8MMA_AtomIJNS4_4SM904GMMA28MMA_64x256x16_F32BF16BF16_SSILNSO_5MajorE1ELSQ_0ELNSO_7ScaleInE1ELSR_1EEEEEENS4_6LayoutINS5_IJNSA_ILi2EEESB_SB_EEENS5_IJSB_NSA_ILi0EEESX_EEEEENS5_IJNS4_10UnderscoreES10_S10_EEEEENS4_13SM90_TMA_LOADENS4_14ComposedLayoutINS4_7SwizzleILi3ELi4ELi3EEENS4_18smem_ptr_flag_bitsILi16EEENSU_INS5_IJNSA_ILi64EEENSA_ILi8EEEEEENS5_IJSB_S19_EEEEEEEvNS4_8identityES13_NS14_IS16_S18_NSU_INS5_IJS1A_S19_EEENS5_IJS19_SB_EEEEEEEvS1F_EENS_8epilogue10collective6detail29Sm90TmaWarpSpecializedAdapterINS1M_15DefaultEpilogueISI_SK_SK_NS1L_6thread17LinearCombinationISI_Li1EffLNS1Q_9ScaleType4KindE0ELNS_15FloatRoundStyleE2ESI_EENS1_15EpilogueDefaultEEEEEvvEEEEvNT_6ParamsE,@function
        .size           _ZN7cutlass13device_kernelINS_4gemm6kernel13GemmUniversalIN4cute5tupleIJiiiiEEENS1_10collective13CollectiveMmaINS1_34MainloopSm90TmaGmmaWarpSpecializedILi2ENS5_IJNS4_1CILi1EEESB_SB_EEENS1_35KernelTmaWarpSpecializedCooperativeEEENS5_IJNSA_ILi128EEENSA_ILi256EEESF_EEENS_10bfloat16_tENS5_IJSB_llEEESI_NS5_IJlSB_lEEENS4_8TiledMMAINS4_8MMA_AtomIJNS4_4SM904GMMA28MMA_64x256x16_F32BF16BF16_SSILNSO_5MajorE1ELSQ_0ELNSO_7ScaleInE1ELSR_1EEEEEENS4_6LayoutINS5_IJNSA_ILi2EEESB_SB_EEENS5_IJSB_NSA_ILi0EEESX_EEEEENS5_IJNS4_10UnderscoreES10_S10_EEEEENS4_13SM90_TMA_LOADENS4_14ComposedLayoutINS4_7SwizzleILi3ELi4ELi3EEENS4_18smem_ptr_flag_bitsILi16EEENSU_INS5_IJNSA_ILi64EEENSA_ILi8EEEEEENS5_IJSB_S19_EEEEEEEvNS4_8identityES13_NS14_IS16_S18_NSU_INS5_IJS1A_S19_EEENS5_IJS19_SB_EEEEEEEvS1F_EENS_8epilogue10collective6detail29Sm90TmaWarpSpecializedAdapterINS1M_15DefaultEpilogueISI_SK_SK_NS1L_6thread17LinearCombinationISI_Li1EffLNS1Q_9ScaleType4KindE0ELNS_15FloatRoundStyleE2ESI_EENS1_15EpilogueDefaultEEEEEvvEEEEvNT_6ParamsE,(.L_x_318 - _ZN7cutlass13device_kernelINS_4gemm6kernel13GemmUniversalIN4cute5tupleIJiiiiEEENS1_10collective13CollectiveMmaINS1_34MainloopSm90TmaGmmaWarpSpecializedILi2ENS5_IJNS4_1CILi1EEESB_SB_EEENS1_35KernelTmaWarpSpecializedCooperativeEEENS5_IJNSA_ILi128EEENSA_ILi256EEESF_EEENS_10bfloat16_tENS5_IJSB_llEEESI_NS5_IJlSB_lEEENS4_8TiledMMAINS4_8MMA_AtomIJNS4_4SM904GMMA28MMA_64x256x16_F32BF16BF16_SSILNSO_5MajorE1ELSQ_0ELNSO_7ScaleInE1ELSR_1EEEEEENS4_6LayoutINS5_IJNSA_ILi2EEESB_SB_EEENS5_IJSB_NSA_ILi0EEESX_EEEEENS5_IJNS4_10UnderscoreES10_S10_EEEEENS4_13SM90_TMA_LOADENS4_14ComposedLayoutINS4_7SwizzleILi3ELi4ELi3EEENS4_18smem_ptr_flag_bitsILi16EEENSU_INS5_IJNSA_ILi64EEENSA_ILi8EEEEEENS5_IJSB_S19_EEEEEEEvNS4_8identityES13_NS14_IS16_S18_NSU_INS5_IJS1A_S19_EEENS5_IJS19_SB_EEEEEEEvS1F_EENS_8epilogue10collective6detail29Sm90TmaWarpSpecializedAdapterINS1M_15DefaultEpilogueISI_SK_SK_NS1L_6thread17LinearCombinationISI_Li1EffLNS1Q_9ScaleType4KindE0ELNS_15FloatRoundStyleE2ESI_EENS1_15EpilogueDefaultEEEEEvvEEEEvNT_6ParamsE)
        .other          _ZN7cutlass13device_kernelINS_4gemm6kernel13GemmUniversalIN4cute5tupleIJiiiiEEENS1_10collective13CollectiveMmaINS1_34MainloopSm90TmaGmmaWarpSpecializedILi2ENS5_IJNS4_1CILi1EEESB_SB_EEENS1_35KernelTmaWarpSpecializedCooperativeEEENS5_IJNSA_ILi128EEENSA_ILi256EEESF_EEENS_10bfloat16_tENS5_IJSB_llEEESI_NS5_IJlSB_lEEENS4_8TiledMMAINS4_8MMA_AtomIJNS4_4SM904GMMA28MMA_64x256x16_F32BF16BF16_SSILNSO_5MajorE1ELSQ_0ELNSO_7ScaleInE1ELSR_1EEEEEENS4_6LayoutINS5_IJNSA_ILi2EEESB_SB_EEENS5_IJSB_NSA_ILi0EEESX_EEEEENS5_IJNS4_10UnderscoreES10_S10_EEEEENS4_13SM90_TMA_LOADENS4_14ComposedLayoutINS4_7SwizzleILi3ELi4ELi3EEENS4_18smem_ptr_flag_bitsILi16EEENSU_INS5_IJNSA_ILi64EEENSA_ILi8EEEEEENS5_IJSB_S19_EEEEEEEvNS4_8identityES13_NS14_IS16_S18_NSU_INS5_IJS1A_S19_EEENS5_IJS19_SB_EEEEEEEvS1F_EENS_8epilogue10collective6detail29Sm90TmaWarpSpecializedAdapterINS1M_15DefaultEpilogueISI_SK_SK_NS1L_6thread17LinearCombinationISI_Li1EffLNS1Q_9ScaleType4KindE0ELNS_15FloatRoundStyleE2ESI_EENS1_15EpilogueDefaultEEEEEvvEEEEvNT_6ParamsE,@"STO_CUDA_ENTRY STV_DEFAULT"
_ZN7cutlass13device_kernelINS_4gemm6kernel13GemmUniversalIN4cute5tupleIJiiiiEEENS1_10collective13CollectiveMmaINS1_34MainloopSm90TmaGmmaWarpSpecializedILi2ENS5_IJNS4_1CILi1EEESB_SB_EEENS1_35KernelTmaWarpSpecializedCooperativeEEENS5_IJNSA_ILi128EEENSA_ILi256EEESF_EEENS_10bfloat16_tENS5_IJSB_llEEESI_NS5_IJlSB_lEEENS4_8TiledMMAINS4_8MMA_AtomIJNS4_4SM904GMMA28MMA_64x256x16_F32BF16BF16_SSILNSO_5MajorE1ELSQ_0ELNSO_7ScaleInE1ELSR_1EEEEEENS4_6LayoutINS5_IJNSA_ILi2EEESB_SB_EEENS5_IJSB_NSA_ILi0EEESX_EEEEENS5_IJNS4_10UnderscoreES10_S10_EEEEENS4_13SM90_TMA_LOADENS4_14ComposedLayoutINS4_7SwizzleILi3ELi4ELi3EEENS4_18smem_ptr_flag_bitsILi16EEENSU_INS5_IJNSA_ILi64EEENSA_ILi8EEEEEENS5_IJSB_S19_EEEEEEEvNS4_8identityES13_NS14_IS16_S18_NSU_INS5_IJS1A_S19_EEENS5_IJS19_SB_EEEEEEEvS1F_EENS_8epilogue10collective6detail29Sm90TmaWarpSpecializedAdapterINS1M_15DefaultEpilogueISI_SK_SK_NS1L_6thread17LinearCombinationISI_Li1EffLNS1Q_9ScaleType4KindE0ELNS_15FloatRoundStyleE2ESI_EENS1_15EpilogueDefaultEEEEEvvEEEEvNT_6ParamsE:
[----:B------:R-:W0:Y:S01]  /*0000*/  LDC R1, c[0x0][0x28] ;  /* 0x00000a00ff017b82 */ /* 0x000e220000000800 */
[----:B------:R-:W1:Y:S01]  /*0010*/  S2R R18, SR_TID.X ;  /* 0x0000000000127919 */ /* 0x000e620000002100 */
[----:B------:R-:W-:Y:S01]  /*0020*/  ELECT P0, URZ, PT ;  /* 0x00000000003f782f */ /* 0x000fe20003800000 */
[----:B------:R-:W-:Y:S01]  /*0030*/  BSSY B0, `(.L_x_0) ;  /* 0x000000f000007945 */ /* 0x000fe20003800000 */
[--C-:B-1----:R-:W-:Y:S02]  /*0040*/  SHF.R.U32.HI R0, RZ, 0x5, R18.reuse ;  /* 0x00000005ff007819 */ /* 0x102fe40000011612 */
[----:B------:R-:W-:-:S03]  /*0050*/  SHF.R.U32.HI R22, RZ, 0x7, R18 ;  /* 0x00000007ff167819 */ /* 0x000fc60000011612 */
[----:B------:R-:W1:Y:S04]  /*0060*/  SHFL.IDX PT, R5, R0, RZ, 0x1f ;  /* 0x00001fff00057589 */ /* 0x000e6800000e0000 */
[----:B------:R2:W3:Y:S01]  /*0070*/  SHFL.IDX PT, R8, R22, RZ, 0x1f ;  /* 0x00001fff16087589 */ /* 0x0004e200000e0000 */
[----:B-1----:R-:W-:-:S13]  /*0080*/  ISETP.NE.OR P0, PT, R5, RZ, !P0 ;  /* 0x000000ff0500720c */ /* 0x002fda0004705670 */
[----:B0-23--:R-:W-:Y:S05]  /*0090*/  @P0 BRA `(.L_x_1) ;  /* 0x0000000000200947 */ /* 0x00dfea0003800000 */
[----:B------:R-:W-:Y:S02]  /*00a0*/  ULDC.64 UR4, c[0x0][0x198] ;  /* 0x0000660000047ab9 */ /* 0x000fe40000000a00 */
[----:B------:R-:W-:Y:S02]  /*00b0*/  UIADD3 UR6, UP0, UR4, 0xf0, URZ ;  /* 0x000000f004067890 */ /* 0x000fe4000ff1e03f */
[----:B------:R-:W-:Y:S02]  /*00c0*/  UIADD3 UR4, UP1, UR4, 0x1f0, URZ ;  /* 0x000001f004047890 */ /* 0x000fe4000ff3e03f */
[----:B------:R-:W-:Y:S02]  /*00d0*/  UIADD3.X UR7, URZ, UR5, URZ, UP0, !UPT ;  /* 0x000000053f077290 */ /* 0x000fe400087fe43f */
[----:B------:R-:W-:-:S07]  /*00e0*/  UIADD3.X UR5, URZ, UR5, URZ, UP1, !UPT ;  /* 0x000000053f057290 */ /* 0x000fce0008ffe43f */
[----:B------:R0:W-:Y:S02]  /*00f0*/  UTMACCTL.PF [UR6] ;  /* 0x00000000060079b9 */ /* 0x0001e40008040000 */
[----:B------:R0:W-:Y:S02]  /*0100*/  UTMACCTL.PF [UR4] ;  /* 0x00000000040079b9 */ /* 0x0001e40008040000 */
[----:B0-----:R-:W-:Y:S01]  /*0110*/  NOP ;  /* 0x0000000000007918 */ /* 0x001fe20000000000 */
.L_x_1:
[----:B------:R-:W-:Y:S05]  /*0120*/  BSYNC B0 ;  /* 0x0000000000007941 */ /* 0x000fea0003800000 */
.L_x_0:
[----:B------:R-:W0:Y:S02]  /*0130*/  SHFL.IDX PT, R2, R0, RZ, 0x1f ;  /* 0x00001fff00027589 */ /* 0x000e2400000e0000 */
[----:B0-----:R-:W-:-:S13]  /*0140*/  ISETP.NE.AND P0, PT, R2, RZ, PT ;  /* 0x000000ff0200720c */ /* 0x001fda0003f05270 */
[----:B------:R-:W-:Y:S05]  /*0150*/  @P0 BRA `(.L_x_2) ;  /* 0x0000000000480947 */ /* 0x000fea0003800000 */
[----:B------:R-:W0:Y:S01]  /*0160*/  S2UR UR8, SR_CgaCtaId ;  /* 0x00000000000879c3 */ /* 0x000e220000008800 */
[----:B------:R-:W-:Y:S01]  /*0170*/  UMOV UR4, 0x400 ;  /* 0x0000040000047882 */ /* 0x000fe20000000000 */
[----:B------:R-:W-:Y:S01]  /*0180*/  UMOV UR5, 0x1 ;  /* 0x0000000100057882 */ /* 0x000fe20000000000 */
[----:B------:R-:W-:Y:S01]  /*0190*/  UMOV UR6, 0x100 ;  /* 0x0000010000067882 */ /* 0x000fe20000000000 */
[----:B------:R-:W-:Y:S01]  /*01a0*/  ELECT P0, URZ, PT ;  /* 0x00000000003f782f */ /* 0x000fe20003800000 */
[----:B------:R-:W-:-:S04]  /*01b0*/  UIADD3 UR6, -UR6, 0x100000, URZ ;  /* 0x0010000006067890 */ /* 0x000fc8000fffe13f */
[----:B------:R-:W-:Y:S02]  /*01c0*/  USHF.L.U32 UR7, UR6, 0xb, URZ ;  /* 0x0000000b06077899 */ /* 0x000fe4000800063f */
[----:B------:R-:W-:Y:S02]  /*01d0*/  USHF.L.U32 UR6, UR6, 0x1, URZ ;  /* 0x0000000106067899 */ /* 0x000fe4000800063f */
[----:B0-----:R-:W-:Y:S02]  /*01e0*/  ULEA UR8, UR8, UR4, 0x18 ;  /* 0x0000000408087291 */ /* 0x001fe4000f8ec03f */
[----:B------:R-:W-:-:S04]  /*01f0*/  UIADD3 UR4, -UR5, 0x100000, URZ ;  /* 0x0010000005047890 */ /* 0x000fc8000fffe13f */
[----:B------:R-:W-:Y:S02]  /*0200*/  USHF.L.U32 UR5, UR4, 0xb, URZ ;  /* 0x0000000b04057899 */ /* 0x000fe4000800063f */
[----:B------:R-:W-:Y:S01]  /*0210*/  USHF.L.U32 UR4, UR4, 0x1, URZ ;  /* 0x0000000104047899 */ /* 0x000fe2000800063f */
[----:B------:R-:W0:Y:S11]  /*0220*/  FENCE.VIEW.ASYNC.S ;  /* 0x00000000000073c6 */ /* 0x000e360000000000 */
[----:B0-----:R0:W1:Y:S01]  /*0230*/  SYNCS.EXCH.64 URZ, [UR8], UR4 ;  /* 0x00000004083f75b2 */ /* 0x0010620008000100 */
[----:B------:R0:W2:Y:S01]  /*0240*/  SYNCS.EXCH.64 URZ, [UR8+0x10], UR6 ;  /* 0x00001006083f75b2 */ /* 0x0000a20008000100 */
[----:B------:R0:W3:Y:S01]  /*0250*/  SYNCS.EXCH.64 URZ, [UR8+0x8], UR4 ;  /* 0x00000804083f75b2 */ /* 0x0000e20008000100 */
[----:B------:R0:W4:Y:S01]  /*0260*/  SYNCS.EXCH.64 URZ, [UR8+0x18], UR6 ;  /* 0x00001806083f75b2 */ /* 0x0001220008000100 */
[----:B------:R-:W-:Y:S01]  /*0270*/  NOP ;  /* 0x0000000000007918 */ /* 0x000fe20000000000 */
.L_x_2:
[----:B------:R-:W5:Y:S01]  /*0280*/  SHFL.IDX PT, R0, R0, RZ, 0x1f ;  /* 0x00001fff00007589 */ /* 0x000f6200000e0000 */
[----:B------:R-:W-:Y:S01]  /*0290*/  ELECT P0, URZ, PT ;  /* 0x00000000003f782f */ /* 0x000fe20003800000 */
[----:B------:R-:W1:Y:S01]  /*02a0*/  LDC R2, c[0x0][0x65c] ;  /* 0x00019700ff027b82 */ /* 0x000e620000000800 */
[----:B------:R-:W-:Y:S01]  /*02b0*/  SHF.R.S32.HI R6, RZ, 0x1f, R5 ;  /* 0x0000001fff067819 */ /* 0x000fe20000011405 */
[----:B------:R-:W2:Y:S01]  /*02c0*/  S2R R3, SR_CTAID.Y ;  /* 0x0000000000037919 */ /* 0x000ea20000002600 */
[----:B0-----:R-:W-:Y:S01]  /*02d0*/  UMOV UR4, 0x20 ;  /* 0x0000002000047882 */ /* 0x001fe20000000000 */
[----:B------:R-:W-:Y:S01]  /*02e0*/  ISETP.NE.AND P2, PT, R8, RZ, PT ;  /* 0x000000ff0800720c */ /* 0x000fe20003f45270 */
[----:B------:R-:W-:Y:S01]  /*02f0*/  NOP ;  /* 0x0000000000007918 */ /* 0x000fe20000000000 */
[----:B------:R-:W0:Y:S01]  /*0300*/  S2R R4, SR_CTAID.X ;  /* 0x0000000000047919 */ /* 0x000e220000002500 */
[----:B------:R-:W-:Y:S01]  /*0310*/  LEA.HI R6, R6, R5, RZ, 0x2 ;  /* 0x0000000506067211 */ /* 0x000fe200078f10ff */
[----:B------:R-:W-:Y:S01]  /*0320*/  NOP ;  /* 0x0000000000007918 */ /* 0x000fe20000000000 */
[----:B-----5:R-:W-:-:S02]  /*0330*/  ISETP.NE.OR P0, PT, R0, RZ, !P0 ;  /* 0x000000ff0000720c */ /* 0x020fc40004705670 */
[----:B-1----:R-:W-:-:S04]  /*0340*/  ISETP.NE.AND P3, PT, R2, 0x1, PT ;  /* 0x000000010200780c */ /* 0x002fc80003f65270 */
[----:B------:R-:W-:Y:S02]  /*0350*/  P2R R0, PR, RZ, 0x8 ;  /* 0x00000008ff007803 */ /* 0x000fe40000000000 */
[----:B------:R-:W-:-:S05]  /*0360*/  LOP3.LUT R0, R6, 0xfffffffc, RZ, 0xc0, !PT ;  /* 0xfffffffc06007812 */ /* 0x000fca00078ec0ff */
[----:B------:R-:W-:Y:S01]  /*0370*/  VOTEU.ALL UP0, P0 ;  /* 0x00000000003f7886 */ /* 0x000fe20000000000 */
[----:B------:R-:W-:Y:S01]  /*0380*/  IMAD.IADD R0, R5, 0x1, -R0 ;  /* 0x0000000105007824 */ /* 0x000fe200078e0a00 */
[----:B------:R-:W0:Y:S01]  /*0390*/  @P3 LDC R17, c[0x0][0x10] ;  /* 0x00000400ff113b82 */ /* 0x000e220000000800 */
[----:B------:R-:W-:Y:S01]  /*03a0*/  VOTEU.ALL UP1, P0 ;  /* 0x00000000003f7886 */ /* 0x000fe20000020000 */
[----:B--2---:R-:W-:Y:S01]  /*03b0*/  @P3 IMAD.MOV.U32 R6, RZ, RZ, R3 ;  /* 0x000000ffff063224 */ /* 0x004fe200078e0003 */
[----:B------:R-:W-:Y:S01]  /*03c0*/  @!UP0 UMOV UR6, 0x400 ;  /* 0x0000040000068882 */ /* 0x000fe20000000000 */
[----:B------:R-:W-:-:S04]  /*03d0*/  @!UP0 UIADD3 UR4, -UR4, 0x100000, URZ ;  /* 0x0010000004048890 */ /* 0x000fc8000fffe13f */
[----:B------:R-:W-:Y:S02]  /*03e0*/  @!UP0 USHF.L.U32 UR5, UR4, 0xb, URZ ;  /* 0x0000000b04058899 */ /* 0x000fe4000800063f */
[----:B------:R-:W-:Y:S01]  /*03f0*/  @!UP0 USHF.L.U32 UR4, UR4, 0x1, URZ ;  /* 0x0000000104048899 */ /* 0x000fe2000800063f */
[----:B------:R-:W-:Y:S02]  /*0400*/  @P3 IMAD.MOV.U32 R7, RZ, RZ, RZ ;  /* 0x000000ffff073224 */ /* 0x000fe400078e00ff */
[----:B------:R-:W-:Y:S01]  /*0410*/  IMAD.MOV.U32 R5, RZ, RZ, RZ ;  /* 0x000000ffff057224 */ /* 0x000fe200078e00ff */
[----:B------:R-:W1:Y:S01]  /*0420*/  @!UP0 S2UR UR7, SR_CgaCtaId ;  /* 0x00000000000789c3 */ /* 0x000e620000008800 */
[----:B------:R-:W-:-:S07]  /*0430*/  @P3 IMAD.MOV.U32 R11, RZ, RZ, RZ ;  /* 0x000000ffff0b3224 */ /* 0x000fce00078e00ff */
[----:B------:R-:W2:Y:S01]  /*0440*/  @!P3 LDC R9, c[0x0][0xc] ;  /* 0x00000300ff09bb82 */ /* 0x000ea20000000800 */
[----:B0-----:R-:W-:-:S04]  /*0450*/  @P3 IMAD.WIDE.U32 R16, R4, R17, R6 ;  /* 0x0000001104103225 */ /* 0x001fc800078e0006 */
[----:B------:R-:W-:Y:S01]  /*0460*/  @P3 IMAD.IADD R17, R17, 0x1, R11 ;  /* 0x0000000111113824 */ /* 0x000fe200078e020b */
[----:B-1----:R-:W-:Y:S01]  /*0470*/  @!UP0 ULEA UR6, UR7, UR6, 0x18 ;  /* 0x0000000607068291 */ /* 0x002fe2000f8ec03f */
[----:B------:R-:W-:Y:S01]  /*0480*/  VOTEU.ALL UP0, P0 ;  /* 0x00000000003f7886 */ /* 0x000fe20000000000 */
[----:B------:R-:W-:-:S04]  /*0490*/  ISETP.NE.AND P0, PT, R0, 0x3, PT ;  /* 0x000000030000780c */ /* 0x000fc80003f05270 */
[----:B------:R-:W-:Y:S01]  /*04a0*/  ISETP.EQ.OR P0, PT, R0, RZ, !P0 ;  /* 0x000000ff0000720c */ /* 0x000fe20004702670 */
[----:B--2---:R-:W-:-:S03]  /*04b0*/  @!P3 IMAD.WIDE.U32 R6, R9, R3, R4 ;  /* 0x000000030906b225 */ /* 0x004fc600078e0004 */
[C---:B------:R-:W-:Y:S01]  /*04c0*/  ISETP.EQ.AND P0, PT, R8.reuse, RZ, P0 ;  /* 0x000000ff0800720c */ /* 0x040fe20000702270 */
[----:B------:R-:W-:Y:S01]  /*04d0*/  VIADD R8, R8, 0xffffffff ;  /* 0xffffffff08087836 */ /* 0x000fe20000000000 */
[----:B------:R-:W0:Y:S02]  /*04e0*/  FENCE.VIEW.ASYNC.S ;  /* 0x00000000000073c6 */ /* 0x000e240000000000 */
[----:B0-----:R0:W3:Y:S01]  /*04f0*/  @!UP0 SYNCS.EXCH.64 URZ, [UR6+0x30], UR4 ;  /* 0x00003004063f85b2 */ /* 0x0010e20008000100 */
[----:B------:R-:W-:Y:S01]  /*0500*/  @!P3 IMAD.MOV.U32 R16, RZ, RZ, R6 ;  /* 0x000000ffff10b224 */ /* 0x000fe200078e0006 */
[----:B------:R-:W-:Y:S01]  /*0510*/  SEL R19, RZ, 0x1, !P0 ;  /* 0x00000001ff137807 */ /* 0x000fe20004000000 */
[----:B------:R-:W-:Y:S01]  /*0520*/  @!P3 IMAD.MOV.U32 R17, RZ, RZ, R7 ;  /* 0x000000ffff11b224 */ /* 0x000fe200078e0007 */
[----:B------:R-:W-:-:S04]  /*0530*/  ISETP.GE.U32.AND P1, PT, R8, 0x2, PT ;  /* 0x000000020800780c */ /* 0x000fc80003f26070 */
[----:B------:R-:W-:Y:S01]  /*0540*/  SEL R19, R19, 0x2, P1 ;  /* 0x0000000213137807 */ /* 0x000fe20000800000 */
[----:B------:R0:W3:Y:S01]  /*0550*/  @!UP1 SYNCS.EXCH.64 URZ, [UR6+0x38], UR4 ;  /* 0x00003804063f95b2 */ /* 0x0000e20008000100 */
[----:B------:R-:W-:Y:S01]  /*0560*/  NOP ;  /* 0x0000000000007918 */ /* 0x000fe20000000000 */
[----:B---34-:R-:W-:Y:S06]  /*0570*/  BAR.SYNC.DEFER_BLOCKING 0x0 ;  /* 0x0000000000007b1d */ /* 0x018fec0000010000 */
[----:B------:R-:W-:Y:S05]  /*0580*/  @!P2 BRA `(.L_x_3) ;  /* 0x0000009c0064a947 */ /* 0x000fea0003800000 */
[----:B------:R-:W-:-:S13]  /*0590*/  ISETP.GT.U32.AND P0, PT, R8, 0x1, PT ;  /* 0x000000010800780c */ /* 0x000fda0003f04070 */
[----:B0-----:R-:W-:Y:S05]  /*05a0*/  @P0 EXIT ;  /* 0x000000000000094d */ /* 0x001fea0003800000 */
[----:B------:R-:W-:Y:S01]  /*05b0*/  ULDC.64 UR4, c[0x0][0x650] ;  /* 0x0001940000047ab9 */ /* 0x000fe20000000a00 */
[----:B------:R-:W-:Y:S01]  /*05c0*/  PRMT R0, RZ, 0x7610, R0 ;  /* 0x00007610ff007816 */ /* 0x000fe20000000000 */
[----:B------:R-:W-:Y:S01]  /*05d0*/  IMAD.MOV.U32 R153, RZ, RZ, -0x1 ;  /* 0xffffffffff997424 */ /* 0x000fe200078e00ff */
[----:B------:R-:W-:Y:S01]  /*05e0*/  ISETP.GE.U32.AND P0, PT, R16, UR4, PT ;  /* 0x0000000410007c0c */ /* 0x000fe2000bf06070 */
[----:B------:R-:W-:Y:S02]  /*05f0*/  IMAD.MOV.U32 R152, RZ, RZ, -0x1 ;  /* 0xffffffffff987424 */ /* 0x000fe400078e00ff */
[----:B------:R-:W-:Y:S01]  /*0600*/  IMAD.MOV.U32 R23, RZ, RZ, -0x1 ;  /* 0xffffffffff177424 */ /* 0x000fe200078e00ff */
[----:B------:R-:W-:-:S13]  /*0610*/  ISETP.GE.U32.AND.EX P0, PT, R17, UR5, PT, P0 ;  /* 0x0000000511007c0c */ /* 0x000fda000bf06100 */
[----:B------:R-:W-:Y:S05]  /*0620*/  @P0 BRA `(.L_x_4) ;  /* 0x0000000400540947 */ /* 0x000fea0003800000 */
[----:B------:R-:W0:Y:S01]  /*0630*/  LDC.64 R14, c[0x0][0x628] ;  /* 0x00018a00ff0e7b82 */ /* 0x000e220000000a00 */
[----:B------:R-:W-:Y:S02]  /*0640*/  IMAD.MOV.U32 R6, RZ, RZ, R16 ;  /* 0x000000ffff067224 */ /* 0x000fe400078e0010 */
[----:B------:R-:W-:-:S05]  /*0650*/  IMAD.MOV.U32 R7, RZ, RZ, R17 ;  /* 0x000000ffff077224 */ /* 0x000fca00078e0011 */
[----:B------:R-:W1:Y:S08]  /*0660*/  LDC R0, c[0x0][0x630] ;  /* 0x00018c00ff007b82 */ /* 0x000e700000000800 */
[----:B------:R-:W2:Y:S01]  /*0670*/  LDC.64 R20, c[0x0][0x620] ;  /* 0x00018800ff147b82 */ /* 0x000ea20000000a00 */
[----:B0-----:R-:W-:-:S04]  /*0680*/  ISETP.NE.U32.AND P0, PT, R14, RZ, PT ;  /* 0x000000ff0e00720c */ /* 0x001fc80003f05070 */
[----:B------:R-:W-:-:S13]  /*0690*/  ISETP.NE.AND.EX P0, PT, R15, RZ, PT, P0 ;  /* 0x000000ff0f00720c */ /* 0x000fda0003f05300 */
[----:B-12---:R-:W-:Y:S05]  /*06a0*/  @!P0 BRA `(.L_x_5) ;  /* 0x0000000000288947 */ /* 0x006fea0003800000 */
[----:B------:R-:W0:Y:S02]  /*06b0*/  LDC R11, c[0x0][0x634] ;  /* 0x00018d00ff0b7b82 */ /* 0x000e240000000800 */
[----:B0-----:R-:W-:-:S05]  /*06c0*/  IADD3 R11, P0, R16, R11, RZ ;  /* 0x0000000b100b7210 */ /* 0x001fca0007f1e0ff */
[----:B------:R-:W-:-:S04]  /*06d0*/  IMAD.X R13, RZ, RZ, R17, P0 ;  /* 0x000000ffff0d7224 */ /* 0x000fc800000e0611 */
[----:B------:R-:W-:-:S04]  /*06e0*/  IMAD.WIDE.U32 R6, R13, R14, RZ ;  /* 0x0000000e0d067225 */ /* 0x000fc800078e00ff */
[----:B------:R-:W-:-:S04]  /*06f0*/  IMAD.WIDE.U32 R8, P0, R11, R15, R6 ;  /* 0x0000000f0b087225 */ /* 0x000fc80007800006 */
[----:B------:R-:W-:-:S04]  /*0700*/  IMAD.WIDE.U32 R6, R11, R14, RZ ;  /* 0x0000000e0b067225 */ /* 0x000fc800078e00ff */
[----:B------:R-:W-:Y:S01]  /*0710*/  IMAD.X R11, RZ, RZ, RZ, P0 ;  /* 0x000000ffff0b7224 */ /* 0x000fe200000e06ff */
[----:B------:R-:W-:Y:S01]  /*0720*/  IADD3 RZ, P0, R7, R8, RZ ;  /* 0x0000000807ff7210 */ /* 0x000fe20007f1e0ff */
[----:B------:R-:W-:-:S04]  /*0730*/  IMAD.MOV.U32 R10, RZ, RZ, R9 ;  /* 0x000000ffff0a7224 */ /* 0x000fc800078e0009 */
[----:B------:R-:W-:-:S08]  /*0740*/  IMAD.WIDE.U32.X R6, R13, R15, R10, P0 ;  /* 0x0000000f0d067225 */ /* 0x000fd000000e040a */
.L_x_5:
[-CC-:B------:R-:W-:Y:S01]  /*0750*/  SHF.R.U64 R23, R6, R0.reuse, R7.reuse ;  /* 0x0000000006177219 */ /* 0x180fe20000001207 */
[----:B------:R-:W0:Y:S01]  /*0760*/  LDC R10, c[0x0][0x618] ;  /* 0x00018600ff0a7b82 */ /* 0x000e220000000800 */
[----:B------:R-:W-:Y:S01]  /*0770*/  SHF.R.U32.HI R5, RZ, R0, R7 ;  /* 0x00000000ff057219 */ /* 0x000fe20000011607 */
[----:B------:R-:W-:Y:S01]  /*0780*/  ULDC UR4, c[0x0][0x150] ;  /* 0x0000540000047ab9 */ /* 0x000fe20000000800 */
[----:B------:R-:W-:Y:S02]  /*0790*/  IADD3 R9, P0, RZ, -R23, RZ ;  /* 0x80000017ff097210 */ /* 0x000fe40007f1e0ff */
[----:B------:R-:W-:-:S03]  /*07a0*/  I2FP.F32.U32 R0, R4 ;  /* 0x0000000400007245 */ /* 0x000fc60000201000 */
[----:B------:R-:W1:Y:S01]  /*07b0*/  LDC.64 R28, c[0x0][0x640] ;  /* 0x00019000ff1c7b82 */ /* 0x000e620000000a00 */
[----:B------:R-:W-:Y:S02]  /*07c0*/  IMAD.X R11, RZ, RZ, ~R5, P0 ;  /* 0x000000ffff0b7224 */ /* 0x000fe400000e0e05 */
[----:B------:R-:W-:Y:S01]  /*07d0*/  FMUL R0, R0, UR4 ;  /* 0x0000000400007c20 */ /* 0x000fe20008400000 */
[----:B------:R-:W-:Y:S01]  /*07e0*/  IMAD.WIDE.U32 R6, R9, R20, R16 ;  /* 0x0000001409067225 */ /* 0x000fe200078e0010 */
[----:B------:R-:W-:-:S03]  /*07f0*/  ULDC UR4, c[0x0][0x154] ;  /* 0x0000550000047ab9 */ /* 0x000fc60000000800 */
[----:B------:R-:W-:Y:S01]  /*0800*/  IMAD R8, R11, R20, RZ ;  /* 0x000000140b087224 */ /* 0x000fe200078e02ff */
[----:B------:R-:W2:Y:S01]  /*0810*/  LDC R5, c[0x0][0x144] ;  /* 0x00005100ff057b82 */ /* 0x000ea20000000800 */
[----:B------:R-:W3:Y:S02]  /*0820*/  F2I.U32.TRUNC.NTZ R0, R0 ;  /* 0x0000000000007305 */ /* 0x000ee4000020f000 */
[----:B------:R-:W-:-:S04]  /*0830*/  IMAD R9, R9, R21, R8 ;  /* 0x0000001509097224 */ /* 0x000fc800078e0208 */
[----:B------:R-:W-:Y:S01]  /*0840*/  IMAD.IADD R7, R7, 0x1, R9 ;  /* 0x0000000107077824 */ /* 0x000fe200078e0209 */
[----:B------:R-:W4:Y:S01]  /*0850*/  LDC R12, c[0x0][0x608] ;  /* 0x00018200ff0c7b82 */ /* 0x000f220000000800 */
[----:B------:R-:W-:-:S03]  /*0860*/  IMAD.MOV.U32 R9, RZ, RZ, -0x1 ;  /* 0xffffffffff097424 */ /* 0x000fc600078e00ff */
[-CC-:B0-----:R-:W-:Y:S02]  /*0870*/  SHF.R.U64 R20, R6, R10.reuse, R7.reuse ;  /* 0x0000000a06147219 */ /* 0x181fe40000001207 */
[----:B------:R-:W-:Y:S02]  /*0880*/  I2FP.F32.U32 R6, R3 ;  /* 0x0000000300067245 */ /* 0x000fe40000201000 */
[----:B------:R-:W0:Y:S01]  /*0890*/  LDC R26, c[0x0][0x658] ;  /* 0x00019600ff1a7b82 */ /* 0x000e220000000800 */
[----:B-1----:R-:W-:Y:S01]  /*08a0*/  ISETP.NE.U32.AND P0, PT, R28, RZ, PT ;  /* 0x000000ff1c00720c */ /* 0x002fe20003f05070 */
[----:B---3--:R-:W-:Y:S01]  /*08b0*/  IMAD.MOV R8, RZ, RZ, -R0 ;  /* 0x000000ffff087224 */ /* 0x008fe200078e0a00 */
[----:B------:R-:W-:Y:S01]  /*08c0*/  SHF.R.U32.HI R7, RZ, R10, R7 ;  /* 0x0000000aff077219 */ /* 0x000fe20000011607 */
[----:B------:R-:W-:Y:S01]  /*08d0*/  FMUL R6, R6, UR4 ;  /* 0x0000000406067c20 */ /* 0x000fe20008400000 */
[----:B------:R-:W-:-:S03]  /*08e0*/  ISETP.NE.AND.EX P0, PT, R29, RZ, PT, P0 ;  /* 0x000000ff1d00720c */ /* 0x000fc60003f05300 */
[----:B------:R-:W1:Y:S01]  /*08f0*/  LDC R14, c[0x0][0x148] ;  /* 0x00005200ff0e7b82 */ /* 0x000e620000000800 */
[----:B--2---:R-:W-:-:S07]  /*0900*/  IMAD R0, R5, R8, R4 ;  /* 0x0000000805007224 */ /* 0x004fce00078e0204 */
[----:B------:R-:W2:Y:S01]  /*0910*/  LDC R24, c[0x0][0x600] ;  /* 0x00018000ff187b82 */ /* 0x000ea20000000800 */
[-CC-:B----4-:R-:W-:Y:S02]  /*0920*/  SHF.R.U64 R30, R20, R12.reuse, R7.reuse ;  /* 0x0000000c141e7219 */ /* 0x190fe40000001207 */
[----:B------:R-:W-:Y:S01]  /*0930*/  SHF.R.U32.HI R5, RZ, R12, R7 ;  /* 0x0000000cff057219 */ /* 0x000fe20000011607 */
[----:B------:R-:W-:Y:S01]  /*0940*/  IMAD.MOV.U32 R7, RZ, RZ, 0x1 ;  /* 0x00000001ff077424 */ /* 0x000fe200078e00ff */
[----:B------:R3:W4:Y:S03]  /*0950*/  F2I.U32.TRUNC.NTZ R12, R6 ;  /* 0x00000006000c7305 */ /* 0x000726000020f000 */
[----:B------:R-:W1:Y:S01]  /*0960*/  LDC R15, c[0x0][0x648] ;  /* 0x00019200ff0f7b82 */ /* 0x000e620000000800 */
[-C--:B0-----:R-:W-:Y:S02]  /*0970*/  SHF.L.U32 R4, R9, R26.reuse, RZ ;  /* 0x0000001a09047219 */ /* 0x081fe400000006ff */
[----:B------:R-:W-:-:S02]  /*0980*/  SHF.R.U64 R32, R30, R26, R5 ;  /* 0x0000001a1e207219 */ /* 0x000fc40000001205 */
[----:B------:R-:W-:Y:S02]  /*0990*/  LOP3.LUT R11, RZ, R4, RZ, 0x33, !PT ;  /* 0x00000004ff0b7212 */ /* 0x000fe400078e33ff */
[-C--:B------:R-:W-:Y:S01]  /*09a0*/  SHF.R.U32.HI R5, RZ, R26.reuse, R5 ;  /* 0x0000001aff057219 */ /* 0x080fe20000011605 */
[----:B------:R-:W0:Y:S01]  /*09b0*/  LDC R21, c[0x0][0x638] ;  /* 0x00018e00ff157b82 */ /* 0x000e220000000800 */
[----:B------:R-:W-:Y:S01]  /*09c0*/  SHF.L.U32 R10, R7, R26, RZ ;  /* 0x0000001a070a7219 */ /* 0x000fe200000006ff */
[----:B------:R-:W-:-:S06]  /*09d0*/  IMAD.MOV.U32 R4, RZ, RZ, R32 ;  /* 0x000000ffff047224 */ /* 0x000fcc00078e0020 */
[----:B------:R-:W0:Y:S01]  /*09e0*/  LDC R153, c[0x0][0x610] ;  /* 0x00018400ff997b82 */ /* 0x000e220000000800 */
[----:B---34-:R-:W-:Y:S05]  /*09f0*/  @!P0 BRA `(.L_x_6) ;  /* 0x0000000000288947 */ /* 0x018fea0003800000 */
[----:B------:R-:W3:Y:S02]  /*0a00*/  LDC R9, c[0x0][0x64c] ;  /* 0x00019300ff097b82 */ /* 0x000ee40000000800 */
[----:B---3--:R-:W-:-:S05]  /*0a10*/  IADD3 R9, P0, R32, R9, RZ ;  /* 0x0000000920097210 */ /* 0x008fca0007f1e0ff */
        /* <DEDUP_REMOVED lines=8> */
.L_x_6:
[----:B-1----:R-:W-:Y:S01]  /*0aa0*/  SHF.R.U64 R4, R4, R15, R5 ;  /* 0x0000000f04047219 */ /* 0x002fe20000001205 */
[----:B--2---:R-:W-:Y:S01]  /*0ab0*/  VIADD R5, R24, 0xffffffff ;  /* 0xffffffff18057836 */ /* 0x004fe20000000000 */
[----:B------:R-:W-:Y:S01]  /*0ac0*/  LOP3.LUT R11, R30, R11, RZ, 0xc0, !PT ;  /* 0x0000000b1e0b7212 */ /* 0x000fe200078ec0ff */
[----:B------:R-:W-:Y:S02]  /*0ad0*/  IMAD.MOV R12, RZ, RZ, -R12 ;  /* 0x000000ffff0c7224 */ /* 0x000fe400078e0a0c */
[----:B------:R-:W-:Y:S02]  /*0ae0*/  IMAD.MOV R6, RZ, RZ, -R4 ;  /* 0x000000ffff067224 */ /* 0x000fe400078e0a04 */
[----:B------:R-:W-:Y:S01]  /*0af0*/  IMAD R11, R10, R4, R11 ;  /* 0x000000040a0b7224 */ /* 0x000fe200078e020b */
[----:B------:R-:W-:Y:S01]  /*0b00*/  LOP3.LUT R4, R20, R5, RZ, 0xc0, !PT ;  /* 0x0000000514047212 */ /* 0x000fe200078ec0ff */
[----:B------:R-:W-:Y:S02]  /*0b10*/  @P3 IMAD R0, R14, R12, R3 ;  /* 0x0000000c0e003224 */ /* 0x000fe400078e0203 */
[----:B0-----:R-:W-:-:S02]  /*0b20*/  IMAD R3, R6, R21, R32 ;  /* 0x0000001506037224 */ /* 0x001fc400078e0220 */
[----:B------:R-:W-:Y:S02]  /*0b30*/  IMAD R153, R11, R153, R0 ;  /* 0x000000990b997224 */ /* 0x000fe400078e0200 */
[----:B------:R-:W-:Y:S02]  /*0b40*/  IMAD R4, R3, R24, R4 ;  /* 0x0000001803047224 */ /* 0x000fe400078e0204 */
[----:B------:R-:W-:-:S03]  /*0b50*/  IMAD.MOV.U32 R0, RZ, RZ, 0x1 ;  /* 0x00000001ff007424 */ /* 0x000fc600078e00ff */
[----:B------:R-:W-:Y:S02]  /*0b60*/  SEL R152, R4, R153, !P3 ;  /* 0x0000009904987207 */ /* 0x000fe40005800000 */
[----:B------:R-:W-:-:S07]  /*0b70*/  SEL R153, R153, R4, !P3 ;  /* 0x0000000499997207 */ /* 0x000fce0005800000 */
.L_x_4:
[----:B------:R-:W-:-:S08]  /*0b80*/  NOP ;  /* 0x0000000000007918 */ /* 0x000fd00000000000 */
[----:B------:R-:W0:Y:S02]  /*0b90*/  USETMAXREG.TRY_ALLOC.CTAPOOL UP0, 0xe8 ;  /* 0x000000e8000079c8 */ /* 0x000e240008000600 */
[----:B0-----:R-:W-:-:S13]  /*0ba0*/  PLOP3.LUT P0, PT, PT, PT, UP0, 0x80, 0x0 ;  /* 0x000000000000781c */ /* 0x001fda0003f0f008 */
[----:B------:R-:W-:Y:S05]  /*0bb0*/  @!P0 BRA `(.L_x_4) ;  /* 0xfffffffc00f08947 */ /* 0x000fea000383ffff */
[----:B------:R-:W-:Y:S01]  /*0bc0*/  ULDC.64 UR4, c[0x0][0x598] ;  /* 0x0001660000047ab9 */ /* 0x000fe20000000a00 */
[----:B------:R-:W-:Y:S01]  /*0bd0*/  ULDC.64 UR36, c[0x0][0x208] ;  /* 0x0000820000247ab9 */ /* 0x000fe20000000a00 */
[----:B------:R-:W-:-:S04]  /*0be0*/  ISETP.NE.U32.AND P0, PT, RZ, UR4, PT ;  /* 0x00000004ff007c0c */ /* 0x000fc8000bf05070 */
[----:B------:R-:W-:-:S13]  /*0bf0*/  ISETP.NE.AND.EX P0, PT, RZ, UR5, PT, P0 ;  /* 0x00000005ff007c0c */ /* 0x000fda000bf05300 */
[----:B------:R-:W-:Y:S05]  /*0c00*/  @!P0 BRA `(.L_x_7) ;  /* 0x00000000001c8947 */ /* 0x000fea0003800000 */
[----:B------:R-:W0:Y:S02]  /*0c10*/  LDC.64 R4, c[0x0][0x598] ;  /* 0x00016600ff047b82 */ /* 0x000e240000000a00 */
[----:B0-----:R-:W2:Y:S02]  /*0c20*/  LDG.E.64 R4, desc[UR36][R4.64] ;  /* 0x0000002404047981 */ /* 0x001ea4000c1e1b00 */
[----:B--2---:R-:W-:-:S04]  /*0c30*/  ISETP.NE.U32.AND P0, PT, R4, RZ, PT ;  /* 0x000000ff0400720c */ /* 0x004fc80003f05070 */
[----:B------:R-:W-:-:S13]  /*0c40*/  ISETP.NE.AND.EX P0, PT, R5, RZ, PT, P0 ;  /* 0x000000ff0500720c */ /* 0x000fda0003f05300 */
[----:B------:R-:W-:Y:S05]  /*0c50*/  @!P0 BRA `(.L_x_7) ;  /* 0x0000000000088947 */ /* 0x000fea0003800000 */
[----:B------:R0:W5:Y:S01]  /*0c60*/  LD.E R154, desc[UR36][R4.64] ;  /* 0x00000024049a7980 */ /* 0x000162000c101900 */
[----:B------:R-:W-:Y:S05]  /*0c70*/  BRA `(.L_x_8) ;  /* 0x0000000000247947 */ /* 0x000fea0003800000 */
.L_x_7:
[----:B------:R-:W-:Y:S02]  /*0c80*/  ULDC.64 UR4, c[0x0][0x588] ;  /* 0x0001620000047ab9 */ /* 0x000fe40000000a00 */
[----:B------:R-:W-:-:S04]  /*0c90*/  ISETP.NE.U32.AND P0, PT, RZ, UR4, PT ;  /* 0x00000004ff007c0c */ /* 0x000fc8000bf05070 */
[----:B------:R-:W-:-:S13]  /*0ca0*/  ISETP.NE.AND.EX P0, PT, RZ, UR5, PT, P0 ;  /* 0x00000005ff007c0c */ /* 0x000fda000bf05300 */
[----:B------:R-:W-:Y:S05]  /*0cb0*/  @!P0 BRA `(.L_x_9) ;  /* 0x00000000000c8947 */ /* 0x000fea0003800000 */
[----:B------:R-:W0:Y:S02]  /*0cc0*/  LDC.64 R154, c[0x0][0x588] ;  /* 0x00016200ff9a7b82 */ /* 0x000e240000000a00 */
[----:B0-----:R1:W5:Y:S01]  /*0cd0*/  LDG.E R154, desc[UR36][R154.64] ;  /* 0x000000249a9a7981 */ /* 0x001362000c1e1900 */
[----:B------:R-:W-:Y:S05]  /*0ce0*/  BRA `(.L_x_8) ;  /* 0x0000000000087947 */ /* 0x000fea0003800000 */
.L_x_9:
[----:B------:R-:W-:Y:S02]  /*0cf0*/  ULDC UR4, c[0x0][0x580] ;  /* 0x0001600000047ab9 */ /* 0x000fe40000000800 */
[----:B------:R-:W-:-:S07]  /*0d00*/  IMAD.U32 R154, RZ, RZ, UR4 ;  /* 0x00000004ff9a7e24 */ /* 0x000fce000f8e00ff */
.L_x_8:
[----:B------:R-:W-:Y:S02]  /*0d10*/  ULDC.64 UR4, c[0x0][0x5a0] ;  /* 0x0001680000047ab9 */ /* 0x000fe40000000a00 */
[----:B------:R-:W-:-:S04]  /*0d20*/  ISETP.NE.U32.AND P0, PT, RZ, UR4, PT ;  /* 0x00000004ff007c0c */ /* 0x000fc8000bf05070 */
[----:B------:R-:W-:-:S13]  /*0d30*/  ISETP.NE.AND.EX P0, PT, RZ, UR5, PT, P0 ;  /* 0x00000005ff007c0c */ /* 0x000fda000bf05300 */
[----:B------:R-:W-:Y:S05]  /*0d40*/  @!P0 BRA `(.L_x_10) ;  /* 0x00000000001c8947 */ /* 0x000fea0003800000 */
[----:B0-----:R-:W0:Y:S02]  /*0d50*/  LDC.64 R4, c[0x0][0x5a0] ;  /* 0x00016800ff047b82 */ /* 0x001e240000000a00 */
[----:B0-----:R-:W2:Y:S02]  /*0d60*/  LDG.E.64 R4, desc[UR36][R4.64] ;  /* 0x0000002404047981 */ /* 0x001ea4000c1e1b00 */
[----:B--2---:R-:W-:-:S04]  /*0d70*/  ISETP.NE.U32.AND P0, PT, R4, RZ, PT ;  /* 0x000000ff0400720c */ /* 0x004fc80003f05070 */
[----:B------:R-:W-:-:S13]  /*0d80*/  ISETP.NE.AND.EX P0, PT, R5, RZ, PT, P0 ;  /* 0x000000ff0500720c */ /* 0x000fda0003f05300 */
[----:B------:R-:W-:Y:S05]  /*0d90*/  @!P0 BRA `(.L_x_10) ;  /* 0x0000000000088947 */ /* 0x000fea0003800000 */
[----:B-1----:R0:W5:Y:S01]  /*0da0*/  LD.E R155, desc[UR36][R4.64] ;  /* 0x00000024049b7980 */ /* 0x002162000c101900 */
[----:B------:R-:W-:Y:S05]  /*0db0*/  BRA `(.L_x_11) ;  /* 0x0000000000247947 */ /* 0x000fea0003800000 */
.L_x_10:
[----:B------:R-:W-:Y:S02]  /*0dc0*/  ULDC.64 UR4, c[0x0][0x590] ;  /* 0x0001640000047ab9 */ /* 0x000fe40000000a00 */
[----:B------:R-:W-:-:S04]  /*0dd0*/  ISETP.NE.U32.AND P0, PT, RZ, UR4, PT ;  /* 0x00000004ff007c0c */ /* 0x000fc8000bf05070 */
[----:B------:R-:W-:-:S13]  /*0de0*/  ISETP.NE.AND.EX P0, PT, RZ, UR5, PT, P0 ;  /* 0x00000005ff007c0c */ /* 0x000fda000bf05300 */
[----:B------:R-:W-:Y:S05]  /*0df0*/  @!P0 BRA `(.L_x_12) ;  /* 0x00000000000c8947 */ /* 0x000fea0003800000 */
[----:B0-----:R-:W1:Y:S02]  /*0e00*/  LDC.64 R4, c[0x0][0x590] ;  /* 0x00016400ff047b82 */ /* 0x001e640000000a00 */
[----:B-1----:R1:W5:Y:S01]  /*0e10*/  LDG.E R155, desc[UR36][R4.64] ;  /* 0x00000024049b7981 */ /* 0x002362000c1e1900 */
[----:B------:R-:W-:Y:S05]  /*0e20*/  BRA `(.L_x_11) ;  /* 0x0000000000087947 */ /* 0x000fea0003800000 */
.L_x_12:
[----:B------:R-:W-:Y:S02]  /*0e30*/  ULDC UR4, c[0x0][0x584] ;  /* 0x0001610000047ab9 */ /* 0x000fe40000000800 */
[----:B-1----:R-:W-:-:S07]  /*0e40*/  IMAD.U32 R155, RZ, RZ, UR4 ;  /* 0x00000004ff9b7e24 */ /* 0x002fce000f8e00ff */
.L_x_11:
[----:B------:R-:W-:-:S13]  /*0e50*/  LOP3.LUT P0, RZ, R0, 0xff, RZ, 0xc0, !PT ;  /* 0x000000ff00ff7812 */ /* 0x000fda000780c0ff */
[----:B------:R-:W-:Y:S05]  /*0e60*/  @!P0 EXIT ;  /* 0x000000000000894d */ /* 0x000fea0003800000 */
[----:B------:R-:W-:Y:S01]  /*0e70*/  ULDC UR4, c[0x0][0x28c] ;  /* 0x0000a30000047ab9 */ /* 0x000fe20000000800 */
[----:B------:R-:W-:Y:S01]  /*0e80*/  LOP3.LUT R158, R19, 0x1, RZ, 0xfc, !PT ;  /* 0x00000001139e7812 */ /* 0x000fe200078efcff */
[----:B------:R-:W-:Y:S01]  /*0e90*/  UIADD3 UR4, UR4, 0x7f, URZ ;  /* 0x0000007f04047890 */ /* 0x000fe2000fffe03f */
[----:B------:R-:W-:Y:S01]  /*0ea0*/  UMOV UR38, URZ ;  /* 0x0000003f00267c82 */ /* 0x000fe20008000000 */
[----:B------:R-:W-:Y:S02]  /*0eb0*/  UMOV UR39, URZ ;  /* 0x0000003f00277c82 */ /* 0x000fe40008000000 */
[----:B------:R-:W-:-:S04]  /*0ec0*/  USHF.R.S32.HI UR5, URZ, 0x1f, UR4 ;  /* 0x0000001f3f057899 */ /* 0x000fc80008011404 */
[----:B------:R-:W-:-:S04]  /*0ed0*/  ULEA.HI UR5, UR5, UR4, URZ, 0x7 ;  /* 0x0000000405057291 */ /* 0x000fc8000f8f383f */
[----:B------:R-:W-:-:S12]  /*0ee0*/  USHF.R.S32.HI UR40, URZ, 0x7, UR5 ;  /* 0x000000073f287899 */ /* 0x000fd80008011405 */
.L_x_286:
[----:B------:R-:W-:Y:S01]  /*0ef0*/  LOP3.LUT R0, R18, 0x80, RZ, 0xc0, !PT ;  /* 0x0000008012007812 */ /* 0x000fe200078ec0ff */
[----:B--2---:R-:W2:Y:S01]  /*0f00*/  S2UR UR7, SR_CgaCtaId ;  /* 0x00000000000779c3 */ /* 0x004ea20000008800 */
[----:B------:R-:W-:Y:S02]  /*0f10*/  UMOV UR6, 0x400 ;  /* 0x0000040000067882 */ /* 0x000fe40000000000 */
[----:B------:R-:W-:-:S06]  /*0f20*/  SHF.R.U32.HI R0, RZ, 0x7, R0 ;  /* 0x00000007ff007819 */ /* 0x000fcc0000011600 */
[----:B---3--:R-:W3:Y:S01]  /*0f30*/  SHFL.IDX PT, R0, R0, RZ, 0x1f ;  /* 0x00001fff00007589 */ /* 0x008ee200000e0000 */
[----:B--2---:R-:W-:Y:S01]  /*0f40*/  ULEA UR42, UR7, UR6, 0x18 ;  /* 0x00000006072a7291 */ /* 0x004fe2000f8ec03f */
[----:B---3--:R-:W-:-:S13]  /*0f50*/  R2UR UR4, R0 ;  /* 0x00000000000472ca */ /* 0x008fda00000e0000 */
[----:B------:R-:W-:-:S04]  /*0f60*/  ULEA.HI UR5, UR4, UR4, URZ, 0x1 ;  /* 0x0000000404057291 */ /* 0x000fc8000f8f083f */
[----:B------:R-:W-:-:S04]  /*0f70*/  ULOP3.LUT UR5, UR5, 0x3fffe, URZ, 0xc0, !UPT ;  /* 0x0003fffe05057892 */ /* 0x000fc8000f8ec03f */
[----:B------:R-:W-:-:S03]  /*0f80*/  UIADD3 UR5, UR4, -UR5, URZ ;  /* 0x8000000504057290 */ /* 0x000fc6000fffe03f */
[----:B------:R-:W-:Y:S01]  /*0f90*/  ULDC UR4, c[0x0][0x28c] ;  /* 0x0000a30000047ab9 */ /* 0x000fe20000000800 */
[----:B------:R-:W-:Y:S01]  /*0fa0*/  ULEA UR5, UR5, UR42, 0xe ;  /* 0x0000002a05057291 */ /* 0x000fe2000f8e703f */
[----:B------:R-:W-:-:S03]  /*0fb0*/  ISETP.LT.AND P0, PT, RZ, UR4, PT ;  /* 0x00000004ff007c0c */ /* 0x000fc6000bf01270 */
[----:B------:R-:W-:-:S04]  /*0fc0*/  UIADD3 UR5, UR5, 0x100, URZ ;  /* 0x0000010005057890 */ /* 0x000fc8000fffe03f */
[----:B------:R-:W-:-:S04]  /*0fd0*/  USHF.R.U32.HI UR5, URZ, 0x4, UR5 ;  /* 0x000000043f057899 */ /* 0x000fc80008011605 */
[----:B------:R-:W-:Y:S02]  /*0fe0*/  ULOP3.LUT UR41, UR5, 0x3fff, URZ, 0xc0, !UPT ;  /* 0x00003fff05297892 */ /* 0x000fe4000f8ec03f */
[----:B-1----:R-:W-:Y:S10]  /*0ff0*/  @P0 BRA `(.L_x_13) ;  /* 0x0000000000400947 */ /* 0x002ff40003800000 */
[----:B------:R-:W-:Y:S01]  /*1000*/  MOV R0, 0x0 ;  /* 0x0000000000007802 */ /* 0x000fe20000000f00 */
[----:B------:R-:W-:Y:S01]  /*1010*/  ULDC.64 UR4, c[0x4][0x68] ;  /* 0x01001a0000047ab9 */ /* 0x000fe20000000a00 */
[----:B------:R-:W-:Y:S01]  /*1020*/  ULDC.64 UR6, c[0x4][0x8] ;  /* 0x0100020000067ab9 */ /* 0x000fe20000000a00 */
[----:B01----:R-:W-:Y:S01]  /*1030*/  IMAD.U32 R4, RZ, RZ, UR4 ;  /* 0x00000004ff047e24 */ /* 0x003fe2000f8e00ff */
[----:B------:R0:W1:Y:S01]  /*1040*/  LDC.64 R14, c[0x4][R0] ;  /* 0x01000000000e7b82 */ /* 0x0000620000000a00 */
[----:B------:R-:W-:Y:S01]  /*1050*/  IMAD.U32 R5, RZ, RZ, UR5 ;  /* 0x00000005ff057e24 */ /* 0x000fe2000f8e00ff */
[----:B------:R-:W-:Y:S01]  /*1060*/  ULDC.64 UR4, c[0x4][0x70] ;  /* 0x01001c0000047ab9 */ /* 0x000fe20000000a00 */
[----:B------:R-:W-:Y:S02]  /*1070*/  IMAD.U32 R10, RZ, RZ, UR6 ;  /* 0x00000006ff0a7e24 */ /* 0x000fe4000f8e00ff */
[----:B------:R-:W-:Y:S02]  /*1080*/  IMAD.U32 R6, RZ, RZ, UR4 ;  /* 0x00000004ff067e24 */ /* 0x000fe4000f8e00ff */
[----:B------:R-:W-:-:S02]  /*1090*/  IMAD.U32 R7, RZ, RZ, UR5 ;  /* 0x00000005ff077e24 */ /* 0x000fc4000f8e00ff */
[----:B------:R-:W-:Y:S02]  /*10a0*/  IMAD.U32 R11, RZ, RZ, UR7 ;  /* 0x00000007ff0b7e24 */ /* 0x000fe4000f8e00ff */
[----:B------:R-:W-:Y:S02]  /*10b0*/  IMAD.MOV.U32 R8, RZ, RZ, 0x1e1 ;  /* 0x000001e1ff087424 */ /* 0x000fe400078e00ff */
[----:B------:R-:W-:Y:S02]  /*10c0*/  IMAD.MOV.U32 R12, RZ, RZ, 0x1 ;  /* 0x00000001ff0c7424 */ /* 0x000fe400078e00ff */
[----:B0-----:R-:W-:-:S07]  /*10d0*/  IMAD.MOV.U32 R13, RZ, RZ, RZ ;  /* 0x000000ffff0d7224 */ /* 0x001fce00078e00ff */
[----:B------:R-:W-:-:S07]  /*10e0*/  LEPC R20, `(.L_x_13) ;  /* 0x000000001014794e */ /* 0x000fce0000000000 */
[----:B-1---5:R-:W-:Y:S05]  /*10f0*/  CALL.ABS.NOINC R14 ;  /* 0x000000000e007343 */ /* 0x022fea0003c00000 */
.L_x_13:
[----:B------:R-:W-:-:S13]  /*1100*/  ISETP.NE.AND P0, PT, R158, 0x3, PT ;  /* 0x000000039e00780c */ /* 0x000fda0003f05270 */
[----:B------:R-:W-:Y:S05]  /*1110*/  @!P0 BRA `(.L_x_14) ;  /* 0x0000000000048947 */ /* 0x000fea0003800000 */
[----:B------:R-:W-:Y:S01]  /*1120*/  BPT.TRAP 0x1 ;  /* 0x000000040000795c */ /* 0x000fe20000300000 */
.L_x_14:
[----:B------:R-:W-:Y:S02]  /*1130*/  IMAD.U32 R3, RZ, RZ, UR39 ;  /* 0x00000027ff037e24 */ /* 0x000fe4000f8e00ff */
[----:B------:R-:W-:-:S03]  /*1140*/  IMAD.U32 R0, RZ, RZ, UR38 ;  /* 0x00000026ff007e24 */ /* 0x000fc6000f8e00ff */
[----:B------:R-:W-:Y:S02]  /*1150*/  LEA R3, R3, UR42, 0x3 ;  /* 0x0000002a03037c11 */ /* 0x000fe4000f8e18ff */
[----:B------:R-:W-:-:S04]  /*1160*/  SHF.L.U32 R0, R0, 0x1f, RZ ;  /* 0x0000001f00007819 */ /* 0x000fc800000006ff */
[----:B------:R2:W3:Y:S01]  /*1170*/  SYNCS.PHASECHK.TRANS64.TRYWAIT P1, [R3+URZ], R0 ;  /* 0x00000000030075a7 */ /* 0x0004e2000802017f */
[----:B------:R-:W-:Y:S05]  /*1180*/  @!P0 BRA `(.L_x_15) ;  /* 0x0000000000048947 */ /* 0x000fea0003800000 */
[----:B------:R-:W-:Y:S01]  /*1190*/  BPT.TRAP 0x1 ;  /* 0x000000040000795c */ /* 0x000fe20000300000 */
.L_x_15:
[----:B---3--:R-:W-:Y:S05]  /*11a0*/  @P1 BRA `(.L_x_16) ;  /* 0x0000000000081947 */ /* 0x008fea0003800000 */
[----:B------:R-:W3:Y:S02]  /*11b0*/  SYNCS.PHASECHK.TRANS64.TRYWAIT P1, [R3+URZ], R0 ;  /* 0x00000000030075a7 */ /* 0x000ee4000802017f */
[----:B---3--:R-:W-:Y:S05]  /*11c0*/  @!P1 BRA `(.L_x_17) ;  /* 0x000000a400d49947 */ /* 0x008fea0003800000 */
.L_x_16:
[----:B------:R-:W-:-:S04]  /*11d0*/  UISETP.LT.AND UP0, UPT, UR40, 0x1, UPT ;  /* 0x000000012800788c */ /* 0x000fc8000bf01270 */
[----:B------:R-:W-:-:S04]  /*11e0*/  USEL UR4, UR40, 0x1, UP0 ;  /* 0x0000000128047887 */ /* 0x000fc80008000000 */
[----:B------:R-:W-:-:S06]  /*11f0*/  UIADD3 UR4, UR40, -UR4, URZ ;  /* 0x8000000428047290 */ /* 0x000fcc000fffe03f */
[----:B--23--:R-:W-:Y:S01]  /*1200*/  IMAD.U32 R0, RZ, RZ, UR4 ;  /* 0x00000004ff007e24 */ /* 0x00cfe2000f8e00ff */
[----:B------:R-:W-:Y:S05]  /*1210*/  WARPSYNC.ALL ;  /* 0x0000000000007948 */ /* 0x000fea0003800000 */
[----:B------:R-:W-:Y:S01]  /*1220*/  ISETP.GE.AND P1, PT, R0, 0x1, PT ;  /* 0x000000010000780c */ /* 0x000fe20003f26270 */
[----:B------:R-:W-:Y:S01]  /*1230*/  UIADD3 UR4, UR42, 0x10100, URZ ;  /* 0x000101002a047890 */ /* 0x000fe2000fffe03f */
[----:B------:R-:W-:Y:S01]  /*1240*/  WARPGROUP.ARRIVE ;  /* 0x00000000000079c5 */ /* 0x000fe20000000000 */
[----:B------:R-:W-:Y:S02]  /*1250*/  ULEA UR5, UR39, UR41, 0xb ;  /* 0x0000002927057291 */ /* 0x000fe4000f8e583f */
[----:B------:R-:W-:Y:S01]  /*1260*/  USHF.R.U32.HI UR4, URZ, 0x4, UR4 ;  /* 0x000000043f047899 */ /* 0x000fe20008011604 */
[----:B------:R-:W-:Y:S01]  /*1270*/  UMOV UR9, 0x40000040 ;  /* 0x4000004000097882 */ /* 0x000fe20000000000 */
[----:B------:R-:W-:-:S02]  /*1280*/  UMOV UR11, 0x40000040 ;  /* 0x40000040000b7882 */ /* 0x000fc40000000000 */
[----:B------:R-:W-:Y:S01]  /*1290*/  ULOP3.LUT UR4, UR4, 0x3fff, URZ, 0xc0, !UPT ;  /* 0x00003fff04047892 */ /* 0x000fe2000f8ec03f */
[----:B------:R-:W-:-:S03]  /*12a0*/  UMOV UR8, UR5 ;  /* 0x0000000500087c82 */ /* 0x000fc60008000000 */
[----:B------:R-:W-:-:S04]  /*12b0*/  ULOP3.LUT UR4, UR4, 0x10000, URZ, 0xfc, !UPT ;  /* 0x0001000004047892 */ /* 0x000fc8000f8efc3f */
[----:B------:R-:W-:-:S07]  /*12c0*/  ULEA UR6, UR39, UR4, 0xc ;  /* 0x0000000427067291 */ /* 0x000fce000f8e603f */
[----:B------:R-:W-:Y:S02]  /*12d0*/  UMOV UR10, UR6 ;  /* 0x00000006000a7c82 */ /* 0x000fe40008000000 */
[----:B------:R-:W-:Y:S01]  /*12e0*/  HGMMA.64x256x16.F32.BF16 R24, gdesc[UR8].tnspA, RZ, !UPT, gsb0 ;  /* 0x23e00000081879f0 */ /* 0x000fe2000c0018ff */
[----:B------:R-:W-:Y:S02]  /*12f0*/  UIADD3 UR8, UR5, 0x80, URZ ;  /* 0x0000008005087890 */ /* 0x000fe4000fffe03f */
[----:B------:R-:W-:Y:S01]  /*1300*/  UIADD3 UR10, UR6, 0x2, URZ ;  /* 0x00000002060a7890 */ /* 0x000fe2000fffe03f */
[----:B------:R-:W-:Y:S01]  /*1310*/  UMOV UR9, 0x40000040 ;  /* 0x4000004000097882 */ /* 0x000fe20000000000 */
[----:B------:R-:W-:Y:S01]  /*1320*/  UMOV UR11, 0x40000040 ;  /* 0x40000040000b7882 */ /* 0x000fe20000000000 */
[----:B------:R-:W-:Y:S02]  /*1330*/  WARPGROUP.DEPBAR.LE gsb0, 0x0 ;  /* 0x00008000000079c5 */ /* 0x000fe40000010000 */
[----:B------:R-:W-:-:S15]  /*1340*/  WARPGROUP.ARRIVE ;  /* 0x00000000000079c5 */ /* 0x000fde0000000000 */
[----:B------:R-:W-:-:S05]  /*1350*/  NOP ;  /* 0x0000000000007918 */ /* 0x000fca0000000000 */
[----:B------:R-:W-:Y:S01]  /*1360*/  HGMMA.64x256x16.F32.BF16 R24, gdesc[UR8].tnspA, R24, gsb0 ;  /* 0x23e00000081879f0 */ /* 0x000fe20008001818 */
        /* <DEDUP_REMOVED lines=47> */
[----:B------:R-:W-:Y:S03]  /*1660*/  HGMMA.64x256x16.F32.BF16 R24, gdesc[UR8].tnspA, R24, gsb0 ;  /* 0x23e00000081879f0 */ /* 0x000fe60008001818 */
[----:B------:R-:W-:Y:S02]  /*1670*/  WARPGROUP.DEPBAR.LE gsb0, 0x0 ;  /* 0x00008000000079c5 */ /* 0x000fe40000010000 */
[----:B------:R-:W-:Y:S05]  /*1680*/  @!P1 BRA `(.L_x_18) ;  /* 0x0000000400a49947 */ /* 0x000fea0003800000 */
[----:B------:R-:W-:-:S04]  /*1690*/  UIADD3 UR5, UR39, 0x1, URZ ;  /* 0x0000000127057890 */ /* 0x000fc8000fffe03f */
[----:B------:R-:W-:-:S04]  /*16a0*/  UISETP.NE.AND UP0, UPT, UR5, 0x2, UPT ;  /* 0x000000020500788c */ /* 0x000fc8000bf05270 */
[----:B------:R-:W-:Y:S02]  /*16b0*/  USEL UR6, URZ, 0x1, UP0 ;  /* 0x000000013f067887 */ /* 0x000fe40008000000 */
[----:B------:R-:W-:Y:S02]  /*16c0*/  USEL UR5, UR5, URZ, UP0 ;  /* 0x0000003f05057287 */ /* 0x000fe40008000000 */
[----:B------:R-:W-:-:S06]  /*16d0*/  ULOP3.LUT UR6, UR38, UR6, URZ, 0x3c, !UPT ;  /* 0x0000000626067292 */ /* 0x000fcc000f8e3c3f */
[----:B01----:R-:W-:Y:S01]  /*16e0*/  IMAD.U32 R5, RZ, RZ, UR6 ;  /* 0x00000006ff057e24 */ /* 0x003fe2000f8e00ff */
[----:B------:R-:W-:-:S06]  /*16f0*/  UMOV UR6, UR39 ;  /* 0x0000002700067c82 */ /* 0x000fcc0008000000 */
.L_x_25:
[----:B01----:R-:W-:Y:S05]  /*1700*/  @!P0 BRA `(.L_x_19) ;  /* 0x0000000000048947 */ /* 0x003fea0003800000 */
[----:B------:R-:W-:Y:S01]  /*1710*/  BPT.TRAP 0x1 ;  /* 0x000000040000795c */ /* 0x000fe20000300000 */
.L_x_19:
[----:B------:R-:W0:Y:S01]  /*1720*/  S2UR UR8, SR_CgaCtaId ;  /* 0x00000000000879c3 */ /* 0x000e220000008800 */
[----:B------:R-:W-:Y:S01]  /*1730*/  UMOV UR7, 0x400 ;  /* 0x0000040000077882 */ /* 0x000fe20000000000 */
[----:B------:R-:W-:Y:S01]  /*1740*/  SHF.L.U32 R3, R5, 0x1f, RZ ;  /* 0x0000001f05037819 */ /* 0x000fe200000006ff */
[----:B0-----:R-:W-:-:S04]  /*1750*/  ULEA UR7, UR8, UR7, 0x18 ;  /* 0x0000000708077291 */ /* 0x001fc8000f8ec03f */
[----:B------:R-:W-:-:S09]  /*1760*/  ULEA UR8, UR5, UR7, 0x3 ;  /* 0x0000000705087291 */ /* 0x000fd2000f8e183f */
[----:B------:R0:W1:Y:S01]  /*1770*/  SYNCS.PHASECHK.TRANS64.TRYWAIT P1, [UR8], R3 ;  /* 0x00000003ff0075a7 */ /* 0x0000620008020148 */
[----:B------:R-:W-:Y:S05]  /*1780*/  @!P0 BRA `(.L_x_20) ;  /* 0x0000000000048947 */ /* 0x000fea0003800000 */
[----:B------:R-:W-:Y:S01]  /*1790*/  BPT.TRAP 0x1 ;  /* 0x000000040000795c */ /* 0x000fe20000300000 */
.L_x_20:
[----:B-1----:R-:W-:Y:S05]  /*17a0*/  @P1 BRA `(.L_x_21) ;  /* 0x0000000000081947 */ /* 0x002fea0003800000 */
[----:B------:R-:W1:Y:S02]  /*17b0*/  SYNCS.PHASECHK.TRANS64.TRYWAIT P1, [UR8], R3 ;  /* 0x00000003ff0075a7 */ /* 0x000e640008020148 */
[----:B-1----:R-:W-:Y:S05]  /*17c0*/  @!P1 BRA `(.L_x_22) ;  /* 0x000000a000689947 */ /* 0x002fea0003800000 */
.L_x_21:
[----:B------:R-:W-:Y:S01]  /*17d0*/  ULEA UR12, UR5, UR41, 0xb ;  /* 0x00000029050c7291 */ /* 0x000fe2000f8e583f */
[----:B------:R-:W-:Y:S01]  /*17e0*/  WARPGROUP.ARRIVE ;  /* 0x00000000000079c5 */ /* 0x000fe20000000000 */
[----:B------:R-:W-:Y:S01]  /*17f0*/  ULEA UR13, UR5, UR4, 0xc ;  /* 0x00000004050d7291 */ /* 0x000fe2000f8e603f */
[----:B------:R-:W-:Y:S01]  /*1800*/  UMOV UR9, 0x40000040 ;  /* 0x4000004000097882 */ /* 0x000fe20000000000 */
[----:B------:R-:W-:-:S03]  /*1810*/  UMOV UR11, 0x40000040 ;  /* 0x40000040000b7882 */ /* 0x000fc60000000000 */
[----:B------:R-:W-:Y:S02]  /*1820*/  UMOV UR8, UR12 ;  /* 0x0000000c00087c82 */ /* 0x000fe40008000000 */
[----:B------:R-:W-:Y:S02]  /*1830*/  UMOV UR10, UR13 ;  /* 0x0000000d000a7c82 */ /* 0x000fe40008000000 */
[----:B------:R-:W-:Y:S01]  /*1840*/  HGMMA.64x256x16.F32.BF16 R24, gdesc[UR8].tnspA, R24, gsb0 ;  /* 0x23e00000081879f0 */ /* 0x000fe20008001818 */
[----:B------:R-:W-:Y:S02]  /*1850*/  UIADD3 UR8, UR12, 0x80, URZ ;  /* 0x000000800c087890 */ /* 0x000fe4000fffe03f */
[----:B------:R-:W-:Y:S01]  /*1860*/  UIADD3 UR10, UR13, 0x2, URZ ;  /* 0x000000020d0a7890 */ /* 0x000fe2000fffe03f */
[----:B------:R-:W-:Y:S01]  /*1870*/  UMOV UR9, 0x40000040 ;  /* 0x4000004000097882 */ /* 0x000fe20000000000 */
[----:B------:R-:W-:Y:S01]  /*1880*/  UMOV UR11, 0x40000040 ;  /* 0x40000040000b7882 */ /* 0x000fe20000000000 */
[----:B------:R-:W-:-:S02]  /*1890*/  WARPGROUP.DEPBAR.LE gsb0, 0x0 ;  /* 0x00008000000079c5 */ /* 0x000fc40000010000 */
        /* <DEDUP_REMOVED lines=53> */
[----:B------:R-:W-:Y:S01]  /*1bf0*/  BPT.TRAP 0x1 ;  /* 0x000000040000795c */ /* 0x000fe20000300000 */
.L_x_23:
[----:B------:R-:W-:Y:S01]  /*1c00*/  ULEA UR7, UR6, UR7, 0x3 ;  /* 0x0000000706077291 */ /* 0x000fe2000f8e183f */
[----:B------:R-:W-:-:S03]  /*1c10*/  ISETP.GT.U32.AND P1, PT, R19, 0x1, PT ;  /* 0x000000011300780c */ /* 0x000fc60003f24070 */
[----:B------:R-:W-:-:S04]  /*1c20*/  UIADD3 UR7, UR7, 0x10, URZ ;  /* 0x0000001007077890 */ /* 0x000fc8000fffe03f */
[----:B------:R-:W-:-:S09]  /*1c30*/  UPRMT UR7, URZ, 0x654, UR7 ;  /* 0x000006543f077896 */ /* 0x000fd20008000007 */
[----:B------:R-:W-:Y:S01]  /*1c40*/  SYNCS.ARRIVE.TRANS64.RED.A1T0 RZ, [UR7], RZ ;  /* 0x000000ffffff79a7 */ /* 0x000fe20008100407 */
[----:B------:R-:W-:Y:S05]  /*1c50*/  @P1 BRA `(.L_x_24) ;  /* 0x0000000000041947 */ /* 0x000fea0003800000 */
[----:B------:R-:W-:Y:S01]  /*1c60*/  BPT.TRAP 0x1 ;  /* 0x000000040000795c */ /* 0x000fe20000300000 */
.L_x_24:
[----:B------:R-:W-:Y:S01]  /*1c70*/  UIADD3 UR5, UR5, 0x1, URZ ;  /* 0x0000000105057890 */ /* 0x000fe2000fffe03f */
[C---:B------:R-:W-:Y:S01]  /*1c80*/  ISETP.GT.AND P1, PT, R0.reuse, 0x1, PT ;  /* 0x000000010000780c */ /* 0x040fe20003f24270 */
[----:B------:R-:W-:Y:S01]  /*1c90*/  UIADD3 UR6, UR6, 0x1, URZ ;  /* 0x0000000106067890 */ /* 0x000fe2000fffe03f */
[----:B------:R-:W-:Y:S01]  /*1ca0*/  VIADD R0, R0, 0xffffffff ;  /* 0xffffffff00007836 */ /* 0x000fe20000000000 */
[----:B------:R-:W-:Y:S02]  /*1cb0*/  UISETP.NE.AND UP0, UPT, UR5, 0x2, UPT ;  /* 0x000000020500788c */ /* 0x000fe4000bf05270 */
[----:B------:R-:W-:Y:S02]  /*1cc0*/  UISETP.NE.AND UP1, UPT, UR6, 0x2, UPT ;  /* 0x000000020600788c */ /* 0x000fe4000bf25270 */
[----:B------:R-:W-:Y:S02]  /*1cd0*/  USEL UR7, URZ, 0x1, UP0 ;  /* 0x000000013f077887 */ /* 0x000fe40008000000 */
[----:B------:R-:W-:-:S02]  /*1ce0*/  USEL UR5, UR5, URZ, UP0 ;  /* 0x0000003f05057287 */ /* 0x000fc40008000000 */
[----:B------:R-:W-:Y:S02]  /*1cf0*/  USEL UR6, UR6, URZ, UP1 ;  /* 0x0000003f06067287 */ /* 0x000fe40008800000 */
[----:B------:R-:W-:Y:S01]  /*1d00*/  LOP3.LUT R5, R5, UR7, RZ, 0x3c, !PT ;  /* 0x0000000705057c12 */ /* 0x000fe2000f8e3cff */
[----:B------:R-:W-:Y:S09]  /*1d10*/  @P1 BRA `(.L_x_25) ;  /* 0xfffffff800781947 */ /* 0x000ff2000383ffff */
.L_x_18:
[----:B------:R-:W2:Y:S02]  /*1d20*/  LDC R0, c[0x0][0x28c] ;  /* 0x0000a300ff007b82 */ /* 0x000ea40000000800 */
[----:B--2---:R-:W-:-:S13]  /*1d30*/  ISETP.GE.AND P1, PT, R0, 0x1, PT ;  /* 0x000000010000780c */ /* 0x004fda0003f26270 */
[----:B------:R-:W-:Y:S05]  /*1d40*/  @!P1 BRA `(.L_x_26) ;  /* 0x0000000000409947 */ /* 0x000fea0003800000 */
[----:B------:R-:W-:Y:S05]  /*1d50*/  @!P0 BRA `(.L_x_27) ;  /* 0x0000000000048947 */ /* 0x000fea0003800000 */
[----:B------:R-:W-:Y:S01]  /*1d60*/  BPT.TRAP 0x1 ;  /* 0x000000040000795c */ /* 0x000fe20000300000 */
.L_x_27:
[----:B------:R-:W2:Y:S01]  /*1d70*/  S2UR UR6, SR_CgaCtaId ;  /* 0x00000000000679c3 */ /* 0x000ea20000008800 */
[----:B------:R-:W-:Y:S01]  /*1d80*/  UISETP.LT.AND UP0, UPT, UR40, 0x1, UPT ;  /* 0x000000012800788c */ /* 0x000fe2000bf01270 */
[----:B------:R-:W-:Y:S01]  /*1d90*/  ISETP.GT.U32.AND P0, PT, R19, 0x1, PT ;  /* 0x000000011300780c */ /* 0x000fe20003f04070 */
[----:B------:R-:W-:Y:S02]  /*1da0*/  UMOV UR5, 0x400 ;  /* 0x0000040000057882 */ /* 0x000fe40000000000 */
[----:B------:R-:W-:-:S04]  /*1db0*/  USEL UR4, UR40, 0x1, UP0 ;  /* 0x0000000128047887 */ /* 0x000fc80008000000 */
[----:B------:R-:W-:-:S04]  /*1dc0*/  UIADD3 UR4, UR39, UR40, -UR4 ;  /* 0x0000002827047290 */ /* 0x000fc8000fffe804 */
[----:B------:R-:W-:-:S04]  /*1dd0*/  USHF.L.U32 UR4, UR4, 0x3, URZ ;  /* 0x0000000304047899 */ /* 0x000fc8000800063f */
[----:B------:R-:W-:Y:S02]  /*1de0*/  ULOP3.LUT UR4, UR4, 0x8, URZ, 0xc0, !UPT ;  /* 0x0000000804047892 */ /* 0x000fe4000f8ec03f */
[----:B--2---:R-:W-:-:S04]  /*1df0*/  ULEA UR5, UR6, UR5, 0x18 ;  /* 0x0000000506057291 */ /* 0x004fc8000f8ec03f */
[----:B------:R-:W-:-:S04]  /*1e00*/  UIADD3 UR4, UR5, 0x10, UR4 ;  /* 0x0000001005047890 */ /* 0x000fc8000fffe004 */
[----:B------:R-:W-:-:S09]  /*1e10*/  UPRMT UR4, URZ, 0x654, UR4 ;  /* 0x000006543f047896 */ /* 0x000fd20008000004 */
[----:B------:R-:W-:Y:S01]  /*1e20*/  SYNCS.ARRIVE.TRANS64.RED.A1T0 RZ, [UR4], RZ ;  /* 0x000000ffffff79a7 */ /* 0x000fe20008100404 */
[----:B------:R-:W-:Y:S05]  /*1e30*/  @P0 BRA `(.L_x_26) ;  /* 0x0000000000040947 */ /* 0x000fea0003800000 */
[----:B------:R-:W-:Y:S01]  /*1e40*/  BPT.TRAP 0x1 ;  /* 0x000000040000795c */ /* 0x000fe20000300000 */
.L_x_26:
[----:B------:R-:W2:Y:S01]  /*1e50*/  LDC R7, c[0x0][0x288] ;  /* 0x0000a200ff077b82 */ /* 0x000ea20000000800 */
[----:B01----:R-:W-:Y:S01]  /*1e60*/  SHF.R.U32.HI R3, RZ, 0x2, R18 ;  /* 0x00000002ff037819 */ /* 0x003fe20000011612 */
[----:B------:R-:W-:Y:S01]  /*1e70*/  UIADD3 UR39, UR40, UR39, URZ ;  /* 0x0000002728277290 */ /* 0x000fe2000fffe03f */
[C---:B------:R-:W-:Y:S01]  /*1e80*/  LOP3.LUT R4, R18.reuse, 0x60, RZ, 0xc0, !PT ;  /* 0x0000006012047812 */ /* 0x040fe200078ec0ff */
[----:B------:R-:W-:Y:S01]  /*1e90*/  ULDC UR8, c[0x0][0x284] ;  /* 0x0000a10000087ab9 */ /* 0x000fe20000000800 */
[----:B------:R-:W-:Y:S01]  /*1ea0*/  LOP3.LUT R3, R3, 0x7, RZ, 0xc0, !PT ;  /* 0x0000000703037812 */ /* 0x000fe200078ec0ff */
[----:B------:R-:W-:Y:S01]  /*1eb0*/  USHF.R.U32.HI UR4, URZ, 0x1, UR39 ;  /* 0x000000013f047899 */ /* 0x000fe20008011627 */
[----:B------:R-:W-:Y:S01]  /*1ec0*/  SHF.R.U32.HI R10, RZ, 0x1, R4 ;  /* 0x00000001ff0a7819 */ /* 0x000fe20000011604 */
[----:B------:R-:W-:Y:S01]  /*1ed0*/  IMAD.SHL.U32 R4, R18, 0x2, RZ ;  /* 0x0000000212047824 */ /* 0x000fe200078e00ff */
[----:B------:R-:W-:Y:S01]  /*1ee0*/  LOP3.LUT R0, R22, 0x1, RZ, 0xc0, !PT ;  /* 0x0000000116007812 */ /* 0x000fe200078ec0ff */
[----:B------:R-:W-:Y:S01]  /*1ef0*/  ULOP3.LUT UR4, UR4, 0x1, URZ, 0xc0, !UPT ;  /* 0x0000000104047892 */ /* 0x000fe2000f8ec03f */
[----:B------:R-:W-:Y:S01]  /*1f00*/  IADD3 R5, RZ, -R10, -R3 ;  /* 0x8000000aff057210 */ /* 0x000fe20007ffe803 */
[----:B------:R-:W-:Y:S01]  /*1f10*/  UISETP.GT.U32.AND UP1, UPT, UR39, 0x1, UPT ;  /* 0x000000012700788c */ /* 0x000fe2000bf24070 */
[----:B------:R-:W-:Y:S01]  /*1f20*/  LOP3.LUT R9, R4, 0x6, RZ, 0xc0, !PT ;  /* 0x0000000604097812 */ /* 0x000fe200078ec0ff */
[C---:B------:R-:W-:Y:S01]  /*1f30*/  IMAD.SHL.U32 R6, R0.reuse, 0x40, RZ ;  /* 0x0000004000067824 */ /* 0x040fe200078e00ff */
[----:B------:R-:W-:Y:S01]  /*1f40*/  UISETP.NE.U32.AND UP0, UPT, UR4, 0x1, UPT ;  /* 0x000000010400788c */ /* 0x000fe2000bf05070 */
[----:B------:R-:W-:Y:S01]  /*1f50*/  IMAD R11, R0, -0x40, R5 ;  /* 0xffffffc0000b7824 */ /* 0x000fe200078e0205 */
[----:B------:R-:W-:Y:S01]  /*1f60*/  LOP3.LUT R0, R18, 0x3, RZ, 0xc0, !PT ;  /* 0x0000000312007812 */ /* 0x000fe200078ec0ff */
[----:B------:R-:W-:Y:S01]  /*1f70*/  ULDC.64 UR6, c[0x0][0x5d0] ;  /* 0x0001740000067ab9 */ /* 0x000fe20000000a00 */
[----:B------:R-:W-:Y:S01]  /*1f80*/  PRMT R8, R9, 0x6540, R152 ;  /* 0x0000654009087816 */ /* 0x000fe20000000098 */
[----:B------:R-:W-:Y:S01]  /*1f90*/  IMAD.SHL.U32 R152, R152, 0x100, RZ ;  /* 0x0000010098987824 */ /* 0x000fe200078e00ff */
[----:B------:R-:W-:Y:S01]  /*1fa0*/  SHF.R.S32.HI R21, RZ, 0x1f, R23 ;  /* 0x0000001fff157819 */ /* 0x000fe20000011417 */
[----:B------:R-:W-:Y:S01]  /*1fb0*/  UISETP.LT.U32.AND UP1, UPT, UR40, 0x2, UP1 ;  /* 0x000000022800788c */ /* 0x000fe20008f21070 */
[----:B------:R-:W-:Y:S01]  /*1fc0*/  SHF.R.S32.HI R9, RZ, 0x1f, R8 ;  /* 0x0000001fff097819 */ /* 0x000fe20000011408 */
[----:B--2---:R-:W-:Y:S01]  /*1fd0*/  IMAD R13, R0, -0x2, R7 ;  /* 0xfffffffe000d7824 */ /* 0x004fe200078e0207 */
[----:B------:R-:W-:Y:S01]  /*1fe0*/  ISETP.GE.AND P0, PT, R152, R7, PT ;  /* 0x000000079800720c */ /* 0x000fe20003f06270 */
[----:B------:R-:W-:Y:S01]  /*1ff0*/  IMAD.SHL.U32 R0, R153, 0x80, RZ ;  /* 0x0000008099007824 */ /* 0x000fe200078e00ff */
[----:B------:R-:W-:Y:S01]  /*2000*/  UISETP.GT.U32.AND UP0, UPT, UR40, 0x1, !UP0 ;  /* 0x000000012800788c */ /* 0x000fe2000c704070 */
[----:B------:R-:W-:Y:S01]  /*2010*/  IMAD R4, R21, UR6, RZ ;  /* 0x0000000615047c24 */ /* 0x000fe2000f8e02ff */
[----:B------:R-:W-:Y:S01]  /*2020*/  LOP3.LUT R3, R6, 0x40, R3, 0xe2, !PT ;  /* 0x0000004006037812 */ /* 0x000fe200078ee203 */
[----:B------:R-:W-:Y:S01]  /*2030*/  USEL UR5, URZ, 0x1, !UP1 ;  /* 0x000000013f057887 */ /* 0x000fe2000c800000 */
[C---:B------:R-:W-:Y:S01]  /*2040*/  ISETP.GE.OR P0, PT, R0.reuse, UR8, P0 ;  /* 0x0000000800007c0c */ /* 0x040fe20008706670 */
[----:B------:R-:W-:Y:S01]  /*2050*/  USEL UR4, URZ, 0x1, !UP0 ;  /* 0x000000013f047887 */ /* 0x000fe2000c000000 */
[----:B------:R-:W-:Y:S01]  /*2060*/  IMAD.WIDE R6, R153, 0x80, RZ ;  /* 0x0000008099067825 */ /* 0x000fe200078e02ff */
[----:B------:R-:W-:Y:S01]  /*2070*/  ULOP3.LUT UR39, UR39, 0x1, URZ, 0xc0, !UPT ;  /* 0x0000000127277892 */ /* 0x000fe2000f8ec03f */
[----:B------:R-:W-:Y:S01]  /*2080*/  IADD3 R0, -R0, UR8, R11 ;  /* 0x0000000800007c10 */ /* 0x000fe2000fffe10b */
[----:B------:R-:W-:Y:S01]  /*2090*/  ULOP3.LUT UR38, UR4, UR38, UR5, 0x96, !UPT ;  /* 0x0000002604267292 */ /* 0x000fe2000f8e9605 */
[C---:B------:R-:W-:Y:S01]  /*20a0*/  IMAD R15, R23.reuse, UR7, R4 ;  /* 0x00000007170f7c24 */ /* 0x040fe2000f8e0204 */
[----:B------:R-:W-:Y:S01]  /*20b0*/  LOP3.LUT R167, R6, R3, R10, 0xfe, !PT ;  /* 0x0000000306a77212 */ /* 0x000fe200078efe0a */
[----:B------:R-:W-:-:S04]  /*20c0*/  IMAD.WIDE.U32 R4, R23, UR6, R8 ;  /* 0x0000000617047c25 */ /* 0x000fc8000f8e0008 */
[----:B------:R-:W-:Y:S02]  /*20d0*/  IMAD.IADD R5, R5, 0x1, R15 ;  /* 0x0000000105057824 */ /* 0x000fe400078e020f */
[----:B------:R-:W-:Y:S02]  /*20e0*/  IMAD.IADD R3, R13, 0x1, -R152 ;  /* 0x000000010d037824 */ /* 0x000fe400078e0a98 */
[----:B------:R-:W-:Y:S01]  /*20f0*/  IMAD.MOV.U32 R153, RZ, RZ, -0x1 ;  /* 0xffffffffff997424 */ /* 0x000fe200078e00ff */
[----:B------:R-:W-:Y:S06]  /*2100*/  @P0 BRA `(.L_x_28) ;  /* 0x0000007800dc0947 */ /* 0x000fec0003800000 */
[----:B------:R-:W0:Y:S01]  /*2110*/  LDC.64 R10, c[0x0][0x5c8] ;  /* 0x00017200ff0a7b82 */ /* 0x000e220000000a00 */
[----:B-----5:R-:W-:Y:S01]  /*2120*/  FSETP.NEU.AND P0, PT, R155, RZ, PT ;  /* 0x000000ff9b00720b */ /* 0x020fe20003f0d000 */
[----:B------:R-:W-:Y:S01]  /*2130*/  BSSY B0, `(.L_x_28) ;  /* 0x00007b4000007945 */ /* 0x000fe20003800000 */
[----:B------:R-:W-:-:S04]  /*2140*/  ISETP.GT.AND P2, PT, R3, RZ, PT ;  /* 0x000000ff0300720c */ /* 0x000fc80003f44270 */
[----:B------:R-:W-:Y:S01]  /*2150*/  ISETP.GT.AND P1, PT, R0, RZ, P2 ;  /* 0x000000ff0000720c */ /* 0x000fe20001724270 */
[-C--:B0-----:R-:W-:Y:S02]  /*2160*/  IMAD R12, R7, R10.reuse, RZ ;  /* 0x0000000a070c7224 */ /* 0x081fe400078e02ff */
[----:B------:R-:W-:-:S04]  /*2170*/  IMAD.WIDE.U32 R160, R167, R10, R4 ;  /* 0x0000000aa7a07225 */ /* 0x000fc800078e0004 */
[----:B------:R-:W-:-:S04]  /*2180*/  IMAD R5, R167, R11, R12 ;  /* 0x0000000ba7057224 */ /* 0x000fc800078e020c */
[----:B------:R-:W-:Y:S01]  /*2190*/  IMAD.IADD R169, R161, 0x1, R5 ;  /* 0x00000001a1a97824 */ /* 0x000fe200078e0205 */
[----:B------:R-:W-:Y:S06]  /*21a0*/  @!P0 BRA `(.L_x_29) ;  /* 0x0000005400988947 */ /* 0x000fec0003800000 */
[----:B------:R-:W0:Y:S01]  /*21b0*/  LDC.64 R14, c[0x0][0x5b8] ;  /* 0x00016e00ff0e7b82 */ /* 0x000e220000000a00 */
[----:B------:R-:W-:-:S07]  /*21c0*/  ULDC.64 UR4, c[0x0][0x5c0] ;  /* 0x0001700000047ab9 */ /* 0x000fce0000000a00 */
[----:B------:R-:W1:Y:S08]  /*21d0*/  LDC.64 R164, c[0x0][0x5b0] ;  /* 0x00016c00ffa47b82 */ /* 0x000e700000000a00 */
[----:B------:R-:W2:Y:S01]  /*21e0*/  LDC.64 R12, c[0x0][0x5a8] ;  /* 0x00016a00ff0c7b82 */ /* 0x000ea20000000a00 */
[-C--:B0-----:R-:W-:Y:S02]  /*21f0*/  IMAD R4, R21, R14.reuse, RZ ;  /* 0x0000000e15047224 */ /* 0x081fe400078e02ff */
[----:B------:R-:W-:-:S04]  /*2200*/  IMAD.WIDE.U32 R162, R23, R14, R8 ;  /* 0x0000000e17a27225 */ /* 0x000fc800078e0008 */
[----:B------:R-:W-:Y:S02]  /*2210*/  IMAD R159, R23, R15, R4 ;  /* 0x0000000f179f7224 */ /* 0x000fe400078e0204 */
[-C--:B-1----:R-:W-:Y:S02]  /*2220*/  IMAD R6, R7, R164.reuse, RZ ;  /* 0x000000a407067224 */ /* 0x082fe400078e02ff */
[----:B------:R-:W-:Y:S02]  /*2230*/  IMAD.IADD R21, R163, 0x1, R159 ;  /* 0x00000001a3157824 */ /* 0x000fe400078e029f */
[----:B------:R-:W-:Y:S02]  /*2240*/  IMAD.MOV.U32 R20, RZ, RZ, R162 ;  /* 0x000000ffff147224 */ /* 0x000fe400078e00a2 */
[C---:B------:R-:W-:Y:S02]  /*2250*/  IMAD R161, R167.reuse, R165, R6 ;  /* 0x000000a5a7a17224 */ /* 0x040fe400078e0206 */
[----:B------:R-:W-:-:S04]  /*2260*/  IMAD.WIDE.U32 R4, R167, R164, R20 ;  /* 0x000000a4a7047225 */ /* 0x000fc800078e0014 */
[----:B------:R-:W-:Y:S01]  /*2270*/  IMAD.IADD R5, R5, 0x1, R161 ;  /* 0x0000000105057824 */ /* 0x000fe200078e02a1 */
[----:B--2---:R-:W-:-:S04]  /*2280*/  LEA R6, P0, R4, R12, 0x1 ;  /* 0x0000000c04067211 */ /* 0x004fc800078008ff */
[----:B------:R-:W-:-:S05]  /*2290*/  LEA.HI.X R7, R4, R13, R5, 0x1, P0 ;  /* 0x0000000d04077211 */ /* 0x000fca00000f0c05 */
[----:B------:R0:W2:Y:S01]  /*22a0*/  @P1 LDG.E.LTC128B.U16 R15, desc[UR36][R6.64] ;  /* 0x00000024060f1981 */ /* 0x0000a2000c1e1520 */
[----:B------:R-:W-:Y:S01]  /*22b0*/  IMAD.WIDE.U32 R156, R167, R164, R8 ;  /* 0x000000a4a79c7225 */ /* 0x000fe200078e0008 */
[----:B------:R-:W-:Y:S03]  /*22c0*/  BSSY B1, `(.L_x_30) ;  /* 0x0000013000017945 */ /* 0x000fe60003800000 */
[----:B------:R-:W-:Y:S02]  /*22d0*/  IMAD.IADD R157, R161, 0x1, R157 ;  /* 0x00000001a19d7824 */ /* 0x000fe400078e029d */
[----:B------:R-:W-:-:S04]  /*22e0*/  IMAD.WIDE.U32 R156, R23, R14, R156 ;  /* 0x0000000e179c7225 */ /* 0x000fc800078e009c */
[----:B0-----:R-:W-:Y:S01]  /*22f0*/  IMAD.IADD R7, R159, 0x1, R157 ;  /* 0x000000019f077824 */ /* 0x001fe200078e029d */
[----:B------:R-:W-:Y:S02]  /*2300*/  LEA R6, P4, R156, R12, 0x1 ;  /* 0x0000000c9c067211 */ /* 0x000fe400078808ff */
[----:B------:R-:W-:Y:S02]  /*2310*/  SHF.L.U64.HI R157, R164, 0x3, R165 ;  /* 0x00000003a49d7819 */ /* 0x000fe400000102a5 */
[----:B------:R-:W-:Y:S01]  /*2320*/  LEA.HI.X R7, R156, R13, R7, 0x1, P4 ;  /* 0x0000000d9c077211 */ /* 0x000fe200020f0c07 */
[----:B------:R-:W-:Y:S02]  /*2330*/  IMAD.SHL.U32 R156, R164, 0x8, RZ ;  /* 0x00000008a49c7824 */ /* 0x000fe400078e00ff */
[----:B--2---:R-:W-:-:S04]  /*2340*/  IMAD.U32 R4, R15, 0x10000, RZ ;  /* 0x000100000f047824 */ /* 0x004fc800078e00ff */
[----:B------:R-:W-:Y:S01]  /*2350*/  FMUL R5, R4, R155 ;  /* 0x0000009b04057220 */ /* 0x000fe20000400000 */
[----:B------:R-:W-:-:S03]  /*2360*/  LEA R4, P0, R160, UR4, 0x1 ;  /* 0x00000004a0047c11 */ /* 0x000fc6000f8008ff */
[----:B------:R-:W-:Y:S01]  /*2370*/  FFMA R24, R24, R154, R5 ;  /* 0x0000009a18187223 */ /* 0x000fe20000000005 */
[----:B------:R-:W-:Y:S02]  /*2380*/  LEA.HI.X R5, R160, UR5, R169, 0x1, P0 ;  /* 0x00000005a0057c11 */ /* 0x000fe400080f0ca9 */
[----:B------:R-:W-:Y:S02]  /*2390*/  ISETP.GT.AND P0, PT, R3, 0x1, PT ;  /* 0x000000010300780c */ /* 0x000fe40003f04270 */
[----:B------:R-:W-:Y:S02]  /*23a0*/  F2FP.BF16.F32.PACK_AB R24, RZ, R24 ;  /* 0x00000018ff18723e */ /* 0x000fe400000010ff */
[----:B------:R-:W-:-:S03]  /*23b0*/  ISETP.GT.AND P3, PT, R0, RZ, P0 ;  /* 0x000000ff0000720c */ /* 0x000fc60000764270 */
[----:B------:R0:W-:Y:S10]  /*23c0*/  @P1 STG.E.U16 desc[UR36][R4.64], R24 ;  /* 0x0000001804001986 */ /* 0x0001f4000c101524 */
[----:B------:R-:W-:Y:S05]  /*23d0*/  @!P3 BRA `(.L_x_31) ;  /* 0x000000000004b947 */ /* 0x000fea0003800000 */
[----:B------:R1:W5:Y:S02]  /*23e0*/  LDG.E.LTC128B.U16 R15, desc[UR36][R6.64+0x2] ;  /* 0x00000224060f7981 */ /* 0x000364000c1e1520 */
.L_x_31:
[----:B------:R-:W-:Y:S05]  /*23f0*/  BSYNC B1 ;  /* 0x0000000000017941 */ /* 0x000fea0003800000 */
.L_x_30:
[----:B-----5:R-:W-:Y:S01]  /*2400*/  IMAD.U32 R20, R15, 0x10000, RZ ;  /* 0x000100000f147824 */ /* 0x020fe200078e00ff */
[----:B------:R-:W-:Y:S01]  /*2410*/  ISETP.GT.AND P2, PT, R0, 0x8, P2 ;  /* 0x000000080000780c */ /* 0x000fe20001744270 */
[----:B------:R-:W-:Y:S01]  /*2420*/  IMAD.WIDE.U32 R156, R167, R164, R156 ;  /* 0x000000a4a79c7225 */ /* 0x000fe200078e009c */
[----:B------:R-:W-:-:S03]  /*2430*/  PRMT R152, R15, 0x7610, R152 ;  /* 0x000076100f987816 */ /* 0x000fc60000000098 */
[----:B------:R-:W-:Y:S01]  /*2440*/  FMUL R20, R20, R155 ;  /* 0x0000009b14147220 */ /* 0x000fe20000400000 */
[----:B------:R-:W-:Y:S01]  /*2450*/  IMAD.IADD R161, R161, 0x1, R157 ;  /* 0x00000001a1a17824 */ /* 0x000fe200078e029d */
[----:B------:R-:W-:Y:S02]  /*2460*/  IADD3 R162, P1, R162, R156, RZ ;  /* 0x0000009ca2a27210 */ /* 0x000fe40007f3e0ff */
[----:B------:R-:W-:-:S03]  /*2470*/  FFMA R25, R25, R154, R20 ;  /* 0x0000009a19197223 */ /* 0x000fc60000000014 */
[----:B------:R-:W-:Y:S02]  /*2480*/  IMAD.X R21, R161, 0x1, R21, P1 ;  /* 0x00000001a1157824 */ /* 0x000fe400008e0615 */
[----:B------:R-:W-:Y:S02]  /*2490*/  F2FP.BF16.F32.PACK_AB R25, RZ, R25 ;  /* 0x00000019ff19723e */ /* 0x000fe400000010ff */
[C---:B------:R-:W-:Y:S02]  /*24a0*/  LEA R20, P1, R162.reuse, R12, 0x1 ;  /* 0x0000000ca2147211 */ /* 0x040fe400078208ff */
[----:B------:R-:W-:Y:S02]  /*24b0*/  PRMT R157, R25, 0x7610, R157 ;  /* 0x00007610199d7816 */ /* 0x000fe4000000009d */
[----:B------:R-:W-:-:S03]  /*24c0*/  LEA.HI.X R21, R162, R13, R21, 0x1, P1 ;  /* 0x0000000da2157211 */ /* 0x000fc600008f0c15 */
[----:B------:R2:W-:Y:S04]  /*24d0*/  @P3 STG.E.U16 desc[UR36][R4.64+0x2], R157 ;  /* 0x0000029d04003986 */ /* 0x0005e8000c101524 */
[----:B------:R-:W0:Y:S01]  /*24e0*/  @P2 LDG.E.LTC128B.U16 R152, desc[UR36][R20.64] ;  /* 0x0000002414982981 */ /* 0x000e22000c1e1520 */
[----:B------:R-:W-:Y:S01]  /*24f0*/  IADD3 R8, P1, R8, R156, RZ ;  /* 0x0000009c08087210 */ /* 0x000fe20007f3e0ff */
[----:B------:R-:W-:Y:S01]  /*2500*/  BSSY B1, `(.L_x_32) ;  /* 0x0000011000017945 */ /* 0x000fe20003800000 */
[----:B------:R-:W-:Y:S02]  /*2510*/  SHF.L.U64.HI R11, R10, 0x4, R11 ;  /* 0x000000040a0b7819 */ /* 0x000fe4000001020b */
[----:B------:R-:W-:Y:S01]  /*2520*/  ISETP.GT.AND P0, PT, R0, 0x8, P0 ;  /* 0x000000080000780c */ /* 0x000fe20000704270 */
[----:B------:R-:W-:Y:S01]  /*2530*/  IMAD.X R9, R9, 0x1, R161, P1 ;  /* 0x0000000109097824 */ /* 0x000fe200008e06a1 */
[----:B------:R-:W-:Y:S01]  /*2540*/  LEA R10, P1, R10, R4, 0x4 ;  /* 0x000000040a0a7211 */ /* 0x000fe200078220ff */
[----:B------:R-:W-:-:S04]  /*2550*/  IMAD.WIDE.U32 R14, R23, R14, R8 ;  /* 0x0000000e170e7225 */ /* 0x000fc800078e0008 */
[----:B------:R-:W-:Y:S01]  /*2560*/  IMAD.X R11, R11, 0x1, R5, P1 ;  /* 0x000000010b0b7824 */ /* 0x000fe200008e0605 */
[----:B------:R-:W-:Y:S01]  /*2570*/  LEA R8, P3, R14, R12, 0x1 ;  /* 0x0000000c0e087211 */ /* 0x000fe200078608ff */
[----:B------:R-:W-:-:S05]  /*2580*/  IMAD.IADD R9, R159, 0x1, R15 ;  /* 0x000000019f097824 */ /* 0x000fca00078e020f */
[----:B------:R-:W-:Y:S01]  /*2590*/  LEA.HI.X R9, R14, R13, R9, 0x1, P3 ;  /* 0x0000000d0e097211 */ /* 0x000fe200018f0c09 */
[----:B0-----:R-:W-:-:S04]  /*25a0*/  IMAD.U32 R24, R152, 0x10000, RZ ;  /* 0x0001000098187824 */ /* 0x001fc800078e00ff */
[----:B------:R-:W-:-:S04]  /*25b0*/  FMUL R25, R24, R155 ;  /* 0x0000009b18197220 */ /* 0x000fc80000400000 */
[----:B------:R-:W-:-:S05]  /*25c0*/  FFMA R25, R26, R154, R25 ;  /* 0x0000009a1a197223 */ /* 0x000fca0000000019 */
[----:B------:R-:W-:-:S05]  /*25d0*/  F2FP.BF16.F32.PACK_AB R25, RZ, R25 ;  /* 0x00000019ff19723e */ /* 0x000fca00000010ff */
[----:B------:R2:W-:Y:S01]  /*25e0*/  @P2 STG.E.U16 desc[UR36][R10.64], R25 ;  /* 0x000000190a002986 */ /* 0x0005e2000c101524 */
[----:B------:R-:W-:Y:S05]  /*25f0*/  @!P0 BRA `(.L_x_33) ;  /* 0x0000000000048947 */ /* 0x000fea0003800000 */
[----:B------:R0:W5:Y:S02]  /*2600*/  LDG.E.LTC128B.U16 R152, desc[UR36][R8.64+0x2] ;  /* 0x0000022408987981 */ /* 0x000164000c1e1520 */
.L_x_33:
[----:B------:R-:W-:Y:S05]  /*2610*/  BSYNC B1 ;  /* 0x0000000000017941 */ /* 0x000fea0003800000 */
.L_x_32:
[----:B-----5:R-:W-:Y:S01]  /*2620*/  IMAD.U32 R12, R152, 0x10000, RZ ;  /* 0x00010000980c7824 */ /* 0x020fe200078e00ff */
[----:B------:R-:W-:Y:S01]  /*2630*/  ISETP.GT.AND P1, PT, R3, 0x8, PT ;  /* 0x000000080300780c */ /* 0x000fe20003f24270 */
[----:B------:R-:W-:Y:S02]  /*2640*/  BSSY B1, `(.L_x_34) ;  /* 0x0000008000017945 */ /* 0x000fe40003800000 */
[----:B------:R-:W-:Y:S01]  /*2650*/  FMUL R12, R12, R155 ;  /* 0x0000009b0c0c7220 */ /* 0x000fe20000400000 */
[----:B------:R-:W-:-:S03]  /*2660*/  ISETP.GT.AND P2, PT, R0, RZ, P1 ;  /* 0x000000ff0000720c */ /* 0x000fc60000f44270 */
[----:B------:R-:W-:-:S05]  /*2670*/  FFMA R12, R27, R154, R12 ;  /* 0x0000009a1b0c7223 */ /* 0x000fca000000000c */
[----:B------:R-:W-:-:S05]  /*2680*/  F2FP.BF16.F32.PACK_AB R12, RZ, R12 ;  /* 0x0000000cff0c723e */ /* 0x000fca00000010ff */
[----:B------:R3:W-:Y:S01]  /*2690*/  @P0 STG.E.U16 desc[UR36][R10.64+0x2], R12 ;  /* 0x0000020c0a000986 */ /* 0x0007e2000c101524 */
[----:B------:R-:W-:Y:S05]  /*26a0*/  @!P2 BRA `(.L_x_35) ;  /* 0x000000000004a947 */ /* 0x000fea0003800000 */
[----:B------:R4:W5:Y:S02]  /*26b0*/  LDG.E.LTC128B.U16 R152, desc[UR36][R6.64+0x10] ;  /* 0x0000102406987981 */ /* 0x000964000c1e1520 */
.L_x_35:
[----:B------:R-:W-:Y:S05]  /*26c0*/  BSYNC B1 ;  /* 0x0000000000017941 */ /* 0x000fea0003800000 */
.L_x_34:
[----:B---3-5:R-:W-:Y:S01]  /*26d0*/  IMAD.U32 R12, R152, 0x10000, RZ ;  /* 0x00010000980c7824 */ /* 0x028fe200078e00ff */
        /* <DEDUP_REMOVED lines=9> */
.L_x_37:
[----:B------:R-:W-:Y:S05]  /*2770*/  BSYNC B1 ;  /* 0x0000000000017941 */ /* 0x000fea0003800000 */
.L_x_36:
[----:B-----5:R-:W-:Y:S01]  /*2780*/  IMAD.U32 R12, R152, 0x10000, RZ ;  /* 0x00010000980c7824 */ /* 0x020fe200078e00ff */
[----:B------:R-:W-:Y:S01]  /*2790*/  ISETP.GT.AND P1, PT, R0, 0x8, P1 ;  /* 0x000000080000780c */ /* 0x000fe20000f24270 */
[----:B------:R-:W-:Y:S02]  /*27a0*/  BSSY B1, `(.L_x_38) ;  /* 0x0000007000017945 */ /* 0x000fe40003800000 */
[----:B------:R-:W-:-:S04]  /*27b0*/  FMUL R12, R12, R155 ;  /* 0x0000009b0c0c7220 */ /* 0x000fc80000400000 */
[----:B------:R-:W-:-:S05]  /*27c0*/  FFMA R12, R29, R154, R12 ;  /* 0x0000009a1d0c7223 */ /* 0x000fca000000000c */
[----:B------:R-:W-:-:S05]  /*27d0*/  F2FP.BF16.F32.PACK_AB R12, RZ, R12 ;  /* 0x0000000cff0c723e */ /* 0x000fca00000010ff */
[----:B------:R0:W-:Y:S01]  /*27e0*/  @P3 STG.E.U16 desc[UR36][R4.64+0x12], R12 ;  /* 0x0000120c04003986 */ /* 0x0001e2000c101524 */
[----:B------:R-:W-:Y:S05]  /*27f0*/  @!P1 BRA `(.L_x_39) ;  /* 0x0000000000049947 */ /* 0x000fea0003800000 */
[----:B------:R0:W5:Y:S02]  /*2800*/  LDG.E.LTC128B.U16 R152, desc[UR36][R8.64+0x10] ;  /* 0x0000102408987981 */ /* 0x000164000c1e1520 */
.L_x_39:
[----:B------:R-:W-:Y:S05]  /*2810*/  BSYNC B1 ;  /* 0x0000000000017941 */ /* 0x000fea0003800000 */
.L_x_38:
[----:B0----5:R-:W-:Y:S01]  /*2820*/  IMAD.U32 R12, R152, 0x10000, RZ ;  /* 0x00010000980c7824 */ /* 0x021fe200078e00ff */
[----:B------:R-:W-:Y:S01]  /*2830*/  ISETP.GT.AND P0, PT, R0, 0x8, P0 ;  /* 0x000000080000780c */ /* 0x000fe20000704270 */
[----:B------:R-:W-:Y:S02]  /*2840*/  BSSY B1, `(.L_x_40) ;  /* 0x0000007000017945 */ /* 0x000fe40003800000 */
[----:B---3--:R-:W-:-:S04]  /*2850*/  FMUL R13, R12, R155 ;  /* 0x0000009b0c0d7220 */ /* 0x008fc80000400000 */
[----:B------:R-:W-:-:S05]  /*2860*/  FFMA R13, R30, R154, R13 ;  /* 0x0000009a1e0d7223 */ /* 0x000fca000000000d */
[----:B------:R-:W-:-:S05]  /*2870*/  F2FP.BF16.F32.PACK_AB R13, RZ, R13 ;  /* 0x0000000dff0d723e */ /* 0x000fca00000010ff */
[----:B------:R0:W-:Y:S01]  /*2880*/  @P1 STG.E.U16 desc[UR36][R10.64+0x10], R13 ;  /* 0x0000100d0a001986 */ /* 0x0001e2000c101524 */
[----:B------:R-:W-:Y:S05]  /*2890*/  @!P0 BRA `(.L_x_41) ;  /* 0x0000000000048947 */ /* 0x000fea0003800000 */
[----:B------:R3:W5:Y:S02]  /*28a0*/  LDG.E.LTC128B.U16 R152, desc[UR36][R8.64+0x12] ;  /* 0x0000122408987981 */ /* 0x000764000c1e1520 */
.L_x_41:
[----:B------:R-:W-:Y:S05]  /*28b0*/  BSYNC B1 ;  /* 0x0000000000017941 */ /* 0x000fea0003800000 */
.L_x_40:
        /* <DEDUP_REMOVED lines=10> */
.L_x_43:
[----:B------:R-:W-:Y:S05]  /*2960*/  BSYNC B1 ;  /* 0x0000000000017941 */ /* 0x000fea0003800000 */
.L_x_42:
[----:B0----5:R-:W-:Y:S01]  /*2970*/  IMAD.U32 R12, R152, 0x10000, RZ ;  /* 0x00010000980c7824 */ /* 0x021fe200078e00ff */
        /* <DEDUP_REMOVED lines=9> */
.L_x_45:
[----:B------:R-:W-:Y:S05]  /*2a10*/  BSYNC B1 ;  /* 0x0000000000017941 */ /* 0x000fea0003800000 */
.L_x_44:
        /* <DEDUP_REMOVED lines=9> */
.L_x_47:
[----:B------:R-:W-:Y:S05]  /*2ab0*/  BSYNC B1 ;  /* 0x0000000000017941 */ /* 0x000fea0003800000 */
.L_x_46:
[----:B0----5:R-:W-:Y:S01]  /*2ac0*/  IMAD.U32 R12, R152, 0x10000, RZ ;  /* 0x00010000980c7824 */ /* 0x021fe200078e00ff */
        /* <DEDUP_REMOVED lines=8> */
.L_x_49:
[----:B------:R-:W-:Y:S05]  /*2b50*/  BSYNC B1 ;  /* 0x0000000000017941 */ /* 0x000fea0003800000 */
.L_x_48:
        /* <DEDUP_REMOVED lines=10> */
.L_x_51:
[----:B------:R-:W-:Y:S05]  /*2c00*/  BSYNC B1 ;  /* 0x0000000000017941 */ /* 0x000fea0003800000 */
.L_x_50:
        /* <DEDUP_REMOVED lines=10> */
.L_x_53:
[----:B------:R-:W-:Y:S05]  /*2cb0*/  BSYNC B1 ;  /* 0x0000000000017941 */ /* 0x000fea0003800000 */
.L_x_52:
        /* <DEDUP_REMOVED lines=9> */
.L_x_55:
[----:B------:R-:W-:Y:S05]  /*2d50*/  BSYNC B1 ;  /* 0x0000000000017941 */ /* 0x000fea0003800000 */
.L_x_54:
        /* <DEDUP_REMOVED lines=9> */
.L_x_57:
[----:B------:R-:W-:Y:S05]  /*2df0*/  BSYNC B1 ;  /* 0x0000000000017941 */ /* 0x000fea0003800000 */
.L_x_56:
        /* <DEDUP_REMOVED lines=10> */
.L_x_59:
[----:B------:R-:W-:Y:S05]  /*2ea0*/  BSYNC B1 ;  /* 0x0000000000017941 */ /* 0x000fea0003800000 */
.L_x_58:
        /* <DEDUP_REMOVED lines=10> */
.L_x_61:
[----:B------:R-:W-:Y:S05]  /*2f50*/  BSYNC B1 ;  /* 0x0000000000017941 */ /* 0x000fea0003800000 */
.L_x_60:
        /* <DEDUP_REMOVED lines=9> */
.L_x_63:
[----:B------:R-:W-:Y:S05]  /*2ff0*/  BSYNC B1 ;  /* 0x0000000000017941 */ /* 0x000fea0003800000 */
.L_x_62:
        /* <DEDUP_REMOVED lines=9> */
.L_x_65:
[----:B------:R-:W-:Y:S05]  /*3090*/  BSYNC B1 ;  /* 0x0000000000017941 */ /* 0x000fea0003800000 */
.L_x_64:
        /* <DEDUP_REMOVED lines=10> */
.L_x_67:
[----:B------:R-:W-:Y:S05]  /*3140*/  BSYNC B1 ;  /* 0x0000000000017941 */ /* 0x000fea0003800000 */
.L_x_66:
        /* <DEDUP_REMOVED lines=10> */
.L_x_69:
[----:B------:R-:W-:Y:S05]  /*31f0*/  BSYNC B1 ;  /* 0x0000000000017941 */ /* 0x000fea0003800000 */
.L_x_68:
        /* <DEDUP_REMOVED lines=9> */
.L_x_71:
[----:B------:R-:W-:Y:S05]  /*3290*/  BSYNC B1 ;  /* 0x0000000000017941 */ /* 0x000fea0003800000 */
.L_x_70:
        /* <DEDUP_REMOVED lines=9> */
.L_x_73:
[----:B------:R-:W-:Y:S05]  /*3330*/  BSYNC B1 ;  /* 0x0000000000017941 */ /* 0x000fea0003800000 */
.L_x_72:
        /* <DEDUP_REMOVED lines=10> */
.L_x_75:
[----:B------:R-:W-:Y:S05]  /*33e0*/  BSYNC B1 ;  /* 0x0000000000017941 */ /* 0x000fea0003800000 */
.L_x_74:
        /* <DEDUP_REMOVED lines=10> */
.L_x_77:
[----:B------:R-:W-:Y:S05]  /*3490*/  BSYNC B1 ;  /* 0x0000000000017941 */ /* 0x000fea0003800000 */
.L_x_76:
        /* <DEDUP_REMOVED lines=9> */
.L_x_79:
[----:B------:R-:W-:Y:S05]  /*3530*/  BSYNC B1 ;  /* 0x0000000000017941 */ /* 0x000fea0003800000 */
.L_x_78:
        /* <DEDUP_REMOVED lines=9> */
.L_x_81:
[----:B------:R-:W-:Y:S05]  /*35d0*/  BSYNC B1 ;  /* 0x0000000000017941 */ /* 0x000fea0003800000 */
.L_x_80:
        /* <DEDUP_REMOVED lines=10> */
.L_x_83:
[----:B------:R-:W-:Y:S05]  /*3680*/  BSYNC B1 ;  /* 0x0000000000017941 */ /* 0x000fea0003800000 */
.L_x_82:
        /* <DEDUP_REMOVED lines=10> */
.L_x_85:
[----:B------:R-:W-:Y:S05]  /*3730*/  BSYNC B1 ;  /* 0x0000000000017941 */ /* 0x000fea0003800000 */
.L_x_84:
        /* <DEDUP_REMOVED lines=9> */
.L_x_87:
[----:B------:R-:W-:Y:S05]  /*37d0*/  BSYNC B1 ;  /* 0x0000000000017941 */ /* 0x000fea0003800000 */
.L_x_86:
        /* <DEDUP_REMOVED lines=9> */
.L_x_89:
[----:B------:R-:W-:Y:S05]  /*3870*/  BSYNC B1 ;  /* 0x0000000000017941 */ /* 0x000fea0003800000 */
.L_x_88:
        /* <DEDUP_REMOVED lines=10> */
.L_x_91:
[----:B------:R-:W-:Y:S05]  /*3920*/  BSYNC B1 ;  /* 0x0000000000017941 */ /* 0x000fea0003800000 */
.L_x_90:
        /* <DEDUP_REMOVED lines=10> */
.L_x_93:
[----:B------:R-:W-:Y:S05]  /*39d0*/  BSYNC B1 ;  /* 0x0000000000017941 */ /* 0x000fea0003800000 */
.L_x_92:
        /* <DEDUP_REMOVED lines=9> */
.L_x_95:
[----:B------:R-:W-:Y:S05]  /*3a70*/  BSYNC B1 ;  /* 0x0000000000017941 */ /* 0x000fea0003800000 */
.L_x_94:
        /* <DEDUP_REMOVED lines=9> */
.L_x_97:
[----:B------:R-:W-:Y:S05]  /*3b10*/  BSYNC B1 ;  /* 0x0000000000017941 */ /* 0x000fea0003800000 */
.L_x_96:
        /* <DEDUP_REMOVED lines=10> */
.L_x_99:
[----:B------:R-:W-:Y:S05]  /*3bc0*/  BSYNC B1 ;  /* 0x0000000000017941 */ /* 0x000fea0003800000 */
.L_x_98:
        /* <DEDUP_REMOVED lines=10> */
.L_x_101:
[----:B------:R-:W-:Y:S05]  /*3c70*/  BSYNC B1 ;  /* 0x0000000000017941 */ /* 0x000fea0003800000 */
.L_x_100:
        /* <DEDUP_REMOVED lines=9> */
.L_x_103:
[----:B------:R-:W-:Y:S05]  /*3d10*/  BSYNC B1 ;  /* 0x0000000000017941 */ /* 0x000fea0003800000 */
.L_x_102:
        /* <DEDUP_REMOVED lines=9> */
.L_x_105:
[----:B------:R-:W-:Y:S05]  /*3db0*/  BSYNC B1 ;  /* 0x0000000000017941 */ /* 0x000fea0003800000 */
.L_x_104:
        /* <DEDUP_REMOVED lines=10> */
.L_x_107:
[----:B------:R-:W-:Y:S05]  /*3e60*/  BSYNC B1 ;  /* 0x0000000000017941 */ /* 0x000fea0003800000 */
.L_x_106:
        /* <DEDUP_REMOVED lines=10> */
.L_x_109:
[----:B------:R-:W-:Y:S05]  /*3f10*/  BSYNC B1 ;  /* 0x0000000000017941 */ /* 0x000fea0003800000 */
.L_x_108:
        /* <DEDUP_REMOVED lines=9> */
.L_x_111:
[----:B------:R-:W-:Y:S05]  /*3fb0*/  BSYNC B1 ;  /* 0x0000000000017941 */ /* 0x000fea0003800000 */
.L_x_110:
        /* <DEDUP_REMOVED lines=9> */
.L_x_113:
[----:B------:R-:W-:Y:S05]  /*4050*/  BSYNC B1 ;  /* 0x0000000000017941 */ /* 0x000fea0003800000 */
.L_x_112:
        /* <DEDUP_REMOVED lines=10> */
.L_x_115:
[----:B------:R-:W-:Y:S05]  /*4100*/  BSYNC B1 ;  /* 0x0000000000017941 */ /* 0x000fea0003800000 */
.L_x_114:
        /* <DEDUP_REMOVED lines=10> */
.L_x_117:
[----:B------:R-:W-:Y:S05]  /*41b0*/  BSYNC B1 ;  /* 0x0000000000017941 */ /* 0x000fea0003800000 */
.L_x_116:
        /* <DEDUP_REMOVED lines=9> */
.L_x_119:
[----:B------:R-:W-:Y:S05]  /*4250*/  BSYNC B1 ;  /* 0x0000000000017941 */ /* 0x000fea0003800000 */
.L_x_118:
        /* <DEDUP_REMOVED lines=9> */
.L_x_121:
[----:B------:R-:W-:Y:S05]  /*42f0*/  BSYNC B1 ;  /* 0x0000000000017941 */ /* 0x000fea0003800000 */
.L_x_120:
        /* <DEDUP_REMOVED lines=10> */
.L_x_123:
[----:B------:R-:W-:Y:S05]  /*43a0*/  BSYNC B1 ;  /* 0x0000000000017941 */ /* 0x000fea0003800000 */
.L_x_122:
        /* <DEDUP_REMOVED lines=10> */
.L_x_125:
[----:B------:R-:W-:Y:S05]  /*4450*/  BSYNC B1 ;  /* 0x0000000000017941 */ /* 0x000fea0003800000 */
.L_x_124:
        /* <DEDUP_REMOVED lines=9> */
.L_x_127:
[----:B------:R-:W-:Y:S05]  /*44f0*/  BSYNC B1 ;  /* 0x0000000000017941 */ /* 0x000fea0003800000 */
.L_x_126:
        /* <DEDUP_REMOVED lines=9> */
.L_x_129:
[----:B------:R-:W-:Y:S05]  /*4590*/  BSYNC B1 ;  /* 0x0000000000017941 */ /* 0x000fea0003800000 */
.L_x_128:
        /* <DEDUP_REMOVED lines=10> */
.L_x_131:
[----:B------:R-:W-:Y:S05]  /*4640*/  BSYNC B1 ;  /* 0x0000000000017941 */ /* 0x000fea0003800000 */
.L_x_130:
        /* <DEDUP_REMOVED lines=10> */
.L_x_133:
[----:B------:R-:W-:Y:S05]  /*46f0*/  BSYNC B1 ;  /* 0x0000000000017941 */ /* 0x000fea0003800000 */
.L_x_132:
        /* <DEDUP_REMOVED lines=9> */
.L_x_135:
[----:B------:R-:W-:Y:S05]  /*4790*/  BSYNC B1 ;  /* 0x0000000000017941 */ /* 0x000fea0003800000 */
.L_x_134:
        /* <DEDUP_REMOVED lines=9> */
.L_x_137:
[----:B------:R-:W-:Y:S05]  /*4830*/  BSYNC B1 ;  /* 0x0000000000017941 */ /* 0x000fea0003800000 */
.L_x_136:
        /* <DEDUP_REMOVED lines=10> */
.L_x_139:
[----:B------:R-:W-:Y:S05]  /*48e0*/  BSYNC B1 ;  /* 0x0000000000017941 */ /* 0x000fea0003800000 */
.L_x_138:
        /* <DEDUP_REMOVED lines=10> */
.L_x_141:
[----:B------:R-:W-:Y:S05]  /*4990*/  BSYNC B1 ;  /* 0x0000000000017941 */ /* 0x000fea0003800000 */
.L_x_140:
        /* <DEDUP_REMOVED lines=9> */
.L_x_143:
[----:B------:R-:W-:Y:S05]  /*4a30*/  BSYNC B1 ;  /* 0x0000000000017941 */ /* 0x000fea0003800000 */
.L_x_142:
        /* <DEDUP_REMOVED lines=9> */
.L_x_145:
[----:B------:R-:W-:Y:S05]  /*4ad0*/  BSYNC B1 ;  /* 0x0000000000017941 */ /* 0x000fea0003800000 */
.L_x_144:
        /* <DEDUP_REMOVED lines=10> */
.L_x_147:
[----:B------:R-:W-:Y:S05]  /*4b80*/  BSYNC B1 ;  /* 0x0000000000017941 */ /* 0x000fea0003800000 */
.L_x_146:
        /* <DEDUP_REMOVED lines=10> */
.L_x_149:
[----:B------:R-:W-:Y:S05]  /*4c30*/  BSYNC B1 ;  /* 0x0000000000017941 */ /* 0x000fea0003800000 */
.L_x_148:
        /* <DEDUP_REMOVED lines=9> */
.L_x_151:
[----:B------:R-:W-:Y:S05]  /*4cd0*/  BSYNC B1 ;  /* 0x0000000000017941 */ /* 0x000fea0003800000 */
.L_x_150:
        /* <DEDUP_REMOVED lines=9> */
.L_x_153:
[----:B------:R-:W-:Y:S05]  /*4d70*/  BSYNC B1 ;  /* 0x0000000000017941 */ /* 0x000fea0003800000 */
.L_x_152:
        /* <DEDUP_REMOVED lines=10> */
.L_x_155:
[----:B------:R-:W-:Y:S05]  /*4e20*/  BSYNC B1 ;  /* 0x0000000000017941 */ /* 0x000fea0003800000 */
.L_x_154:
        /* <DEDUP_REMOVED lines=10> */
.L_x_157:
[----:B------:R-:W-:Y:S05]  /*4ed0*/  BSYNC B1 ;  /* 0x0000000000017941 */ /* 0x000fea0003800000 */
.L_x_156:
        /* <DEDUP_REMOVED lines=9> */
.L_x_159:
[----:B------:R-:W-:Y:S05]  /*4f70*/  BSYNC B1 ;  /* 0x0000000000017941 */ /* 0x000fea0003800000 */
.L_x_158:
        /* <DEDUP_REMOVED lines=9> */
.L_x_161:
[----:B------:R-:W-:Y:S05]  /*5010*/  BSYNC B1 ;  /* 0x0000000000017941 */ /* 0x000fea0003800000 */
.L_x_160:
        /* <DEDUP_REMOVED lines=10> */
.L_x_163:
[----:B------:R-:W-:Y:S05]  /*50c0*/  BSYNC B1 ;  /* 0x0000000000017941 */ /* 0x000fea0003800000 */
.L_x_162:
        /* <DEDUP_REMOVED lines=10> */
.L_x_165:
[----:B------:R-:W-:Y:S05]  /*5170*/  BSYNC B1 ;  /* 0x0000000000017941 */ /* 0x000fea0003800000 */
.L_x_164:
        /* <DEDUP_REMOVED lines=9> */
.L_x_167:
[----:B------:R-:W-:Y:S05]  /*5210*/  BSYNC B1 ;  /* 0x0000000000017941 */ /* 0x000fea0003800000 */
.L_x_166:
        /* <DEDUP_REMOVED lines=9> */
.L_x_169:
[----:B------:R-:W-:Y:S05]  /*52b0*/  BSYNC B1 ;  /* 0x0000000000017941 */ /* 0x000fea0003800000 */
.L_x_168:
        /* <DEDUP_REMOVED lines=10> */
.L_x_171:
[----:B------:R-:W-:Y:S05]  /*5360*/  BSYNC B1 ;  /* 0x0000000000017941 */ /* 0x000fea0003800000 */
.L_x_170:
        /* <DEDUP_REMOVED lines=10> */
.L_x_173:
[----:B------:R-:W-:Y:S05]  /*5410*/  BSYNC B1 ;  /* 0x0000000000017941 */ /* 0x000fea0003800000 */
.L_x_172:
        /* <DEDUP_REMOVED lines=9> */
.L_x_175:
[----:B------:R-:W-:Y:S05]  /*54b0*/  BSYNC B1 ;  /* 0x0000000000017941 */ /* 0x000fea0003800000 */
.L_x_174:
        /* <DEDUP_REMOVED lines=9> */
.L_x_177:
[----:B------:R-:W-:Y:S05]  /*5550*/  BSYNC B1 ;  /* 0x0000000000017941 */ /* 0x000fea0003800000 */
.L_x_176:
        /* <DEDUP_REMOVED lines=10> */
.L_x_179:
[----:B------:R-:W-:Y:S05]  /*5600*/  BSYNC B1 ;  /* 0x0000000000017941 */ /* 0x000fea0003800000 */
.L_x_178:
        /* <DEDUP_REMOVED lines=10> */
.L_x_181:
[----:B------:R-:W-:Y:S05]  /*56b0*/  BSYNC B1 ;  /* 0x0000000000017941 */ /* 0x000fea0003800000 */
.L_x_180:
        /* <DEDUP_REMOVED lines=9> */
.L_x_183:
[----:B------:R-:W-:Y:S05]  /*5750*/  BSYNC B1 ;  /* 0x0000000000017941 */ /* 0x000fea0003800000 */
.L_x_182:
        /* <DEDUP_REMOVED lines=9> */
.L_x_185:
[----:B------:R-:W-:Y:S05]  /*57f0*/  BSYNC B1 ;  /* 0x0000000000017941 */ /* 0x000fea0003800000 */
.L_x_184:
        /* <DEDUP_REMOVED lines=10> */
.L_x_187:
[----:B------:R-:W-:Y:S05]  /*58a0*/  BSYNC B1 ;  /* 0x0000000000017941 */ /* 0x000fea0003800000 */
.L_x_186:
        /* <DEDUP_REMOVED lines=10> */
.L_x_189:
[----:B------:R-:W-:Y:S05]  /*5950*/  BSYNC B1 ;  /* 0x0000000000017941 */ /* 0x000fea0003800000 */
.L_x_188:
        /* <DEDUP_REMOVED lines=9> */
.L_x_191:
[----:B------:R-:W-:Y:S05]  /*59f0*/  BSYNC B1 ;  /* 0x0000000000017941 */ /* 0x000fea0003800000 */
.L_x_190:
        /* <DEDUP_REMOVED lines=9> */
.L_x_193:
[----:B------:R-:W-:Y:S05]  /*5a90*/  BSYNC B1 ;  /* 0x0000000000017941 */ /* 0x000fea0003800000 */
.L_x_192:
        /* <DEDUP_REMOVED lines=10> */
.L_x_195:
[----:B------:R-:W-:Y:S05]  /*5b40*/  BSYNC B1 ;  /* 0x0000000000017941 */ /* 0x000fea0003800000 */
.L_x_194:
        /* <DEDUP_REMOVED lines=10> */
.L_x_197:
[----:B------:R-:W-:Y:S05]  /*5bf0*/  BSYNC B1 ;  /* 0x0000000000017941 */ /* 0x000fea0003800000 */
.L_x_196:
        /* <DEDUP_REMOVED lines=9> */
.L_x_199:
[----:B------:R-:W-:Y:S05]  /*5c90*/  BSYNC B1 ;  /* 0x0000000000017941 */ /* 0x000fea0003800000 */
.L_x_198:
        /* <DEDUP_REMOVED lines=9> */
.L_x_201:
[----:B------:R-:W-:Y:S05]  /*5d30*/  BSYNC B1 ;  /* 0x0000000000017941 */ /* 0x000fea0003800000 */
.L_x_200:
        /* <DEDUP_REMOVED lines=10> */
.L_x_203:
[----:B------:R-:W-:Y:S05]  /*5de0*/  BSYNC B1 ;  /* 0x0000000000017941 */ /* 0x000fea0003800000 */
.L_x_202:
        /* <DEDUP_REMOVED lines=10> */
.L_x_205:
[----:B------:R-:W-:Y:S05]  /*5e90*/  BSYNC B1 ;  /* 0x0000000000017941 */ /* 0x000fea0003800000 */
.L_x_204:
        /* <DEDUP_REMOVED lines=9> */
.L_x_207:
[----:B------:R-:W-:Y:S05]  /*5f30*/  BSYNC B1 ;  /* 0x0000000000017941 */ /* 0x000fea0003800000 */
.L_x_206:
        /* <DEDUP_REMOVED lines=9> */
.L_x_209:
[----:B------:R-:W-:Y:S05]  /*5fd0*/  BSYNC B1 ;  /* 0x0000000000017941 */ /* 0x000fea0003800000 */
.L_x_208:
        /* <DEDUP_REMOVED lines=10> */
.L_x_211:
[----:B------:R-:W-:Y:S05]  /*6080*/  BSYNC B1 ;  /* 0x0000000000017941 */ /* 0x000fea0003800000 */
.L_x_210:
        /* <DEDUP_REMOVED lines=10> */
.L_x_213:
[----:B------:R-:W-:Y:S05]  /*6130*/  BSYNC B1 ;  /* 0x0000000000017941 */ /* 0x000fea0003800000 */
.L_x_212:
        /* <DEDUP_REMOVED lines=9> */
.L_x_215:
[----:B------:R-:W-:Y:S05]  /*61d0*/  BSYNC B1 ;  /* 0x0000000000017941 */ /* 0x000fea0003800000 */
.L_x_214:
        /* <DEDUP_REMOVED lines=9> */
.L_x_217:
[----:B------:R-:W-:Y:S05]  /*6270*/  BSYNC B1 ;  /* 0x0000000000017941 */ /* 0x000fea0003800000 */
.L_x_216:
        /* <DEDUP_REMOVED lines=10> */
.L_x_219:
[----:B------:R-:W-:Y:S05]  /*6320*/  BSYNC B1 ;  /* 0x0000000000017941 */ /* 0x000fea0003800000 */
.L_x_218:
        /* <DEDUP_REMOVED lines=10> */
.L_x_221:
[----:B------:R-:W-:Y:S05]  /*63d0*/  BSYNC B1 ;  /* 0x0000000000017941 */ /* 0x000fea0003800000 */
.L_x_220:
        /* <DEDUP_REMOVED lines=9> */
.L_x_223:
[----:B------:R-:W-:Y:S05]  /*6470*/  BSYNC B1 ;  /* 0x0000000000017941 */ /* 0x000fea0003800000 */
.L_x_222:
        /* <DEDUP_REMOVED lines=9> */
.L_x_225:
[----:B------:R-:W-:Y:S05]  /*6510*/  BSYNC B1 ;  /* 0x0000000000017941 */ /* 0x000fea0003800000 */
.L_x_224:
        /* <DEDUP_REMOVED lines=10> */
.L_x_227:
[----:B------:R-:W-:Y:S05]  /*65c0*/  BSYNC B1 ;  /* 0x0000000000017941 */ /* 0x000fea0003800000 */
.L_x_226:
        /* <DEDUP_REMOVED lines=10> */
.L_x_229:
[----:B------:R-:W-:Y:S05]  /*6670*/  BSYNC B1 ;  /* 0x0000000000017941 */ /* 0x000fea0003800000 */
.L_x_228:
        /* <DEDUP_REMOVED lines=9> */
.L_x_231:
[----:B------:R-:W-:Y:S05]  /*6710*/  BSYNC B1 ;  /* 0x0000000000017941 */ /* 0x000fea0003800000 */
.L_x_230:
        /* <DEDUP_REMOVED lines=9> */
.L_x_233:
[----:B------:R-:W-:Y:S05]  /*67b0*/  BSYNC B1 ;  /* 0x0000000000017941 */ /* 0x000fea0003800000 */
.L_x_232:
        /* <DEDUP_REMOVED lines=10> */
.L_x_235:
[----:B------:R-:W-:Y:S05]  /*6860*/  BSYNC B1 ;  /* 0x0000000000017941 */ /* 0x000fea0003800000 */
.L_x_234:
        /* <DEDUP_REMOVED lines=10> */
.L_x_237:
[----:B------:R-:W-:Y:S05]  /*6910*/  BSYNC B1 ;  /* 0x0000000000017941 */ /* 0x000fea0003800000 */
.L_x_236:
        /* <DEDUP_REMOVED lines=9> */
.L_x_239:
[----:B------:R-:W-:Y:S05]  /*69b0*/  BSYNC B1 ;  /* 0x0000000000017941 */ /* 0x000fea0003800000 */
.L_x_238:
        /* <DEDUP_REMOVED lines=9> */
.L_x_241:
[----:B------:R-:W-:Y:S05]  /*6a50*/  BSYNC B1 ;  /* 0x0000000000017941 */ /* 0x000fea0003800000 */
.L_x_240:
        /* <DEDUP_REMOVED lines=10> */
.L_x_243:
[----:B------:R-:W-:Y:S05]  /*6b00*/  BSYNC B1 ;  /* 0x0000000000017941 */ /* 0x000fea0003800000 */
.L_x_242:
        /* <DEDUP_REMOVED lines=10> */
.L_x_245:
[----:B------:R-:W-:Y:S05]  /*6bb0*/  BSYNC B1 ;  /* 0x0000000000017941 */ /* 0x000fea0003800000 */
.L_x_244:
        /* <DEDUP_REMOVED lines=9> */
.L_x_247:
[----:B------:R-:W-:Y:S05]  /*6c50*/  BSYNC B1 ;  /* 0x0000000000017941 */ /* 0x000fea0003800000 */
.L_x_246:
        /* <DEDUP_REMOVED lines=9> */
.L_x_249:
[----:B------:R-:W-:Y:S05]  /*6cf0*/  BSYNC B1 ;  /* 0x0000000000017941 */ /* 0x000fea0003800000 */
.L_x_248:
        /* <DEDUP_REMOVED lines=10> */
.L_x_251:
[----:B------:R-:W-:Y:S05]  /*6da0*/  BSYNC B1 ;  /* 0x0000000000017941 */ /* 0x000fea0003800000 */
.L_x_250:
        /* <DEDUP_REMOVED lines=10> */
.L_x_253:
[----:B------:R-:W-:Y:S05]  /*6e50*/  BSYNC B1 ;  /* 0x0000000000017941 */ /* 0x000fea0003800000 */
.L_x_252:
        /* <DEDUP_REMOVED lines=9> */
.L_x_255:
[----:B------:R-:W-:Y:S05]  /*6ef0*/  BSYNC B1 ;  /* 0x0000000000017941 */ /* 0x000fea0003800000 */
.L_x_254:
        /* <DEDUP_REMOVED lines=9> */
.L_x_257:
[----:B------:R-:W-:Y:S05]  /*6f90*/  BSYNC B1 ;  /* 0x0000000000017941 */ /* 0x000fea0003800000 */
.L_x_256:
        /* <DEDUP_REMOVED lines=10> */
.L_x_259:
[----:B------:R-:W-:Y:S05]  /*7040*/  BSYNC B1 ;  /* 0x0000000000017941 */ /* 0x000fea0003800000 */
.L_x_258:
        /* <DEDUP_REMOVED lines=10> */
.L_x_261:
[----:B------:R-:W-:Y:S05]  /*70f0*/  BSYNC B1 ;  /* 0x0000000000017941 */ /* 0x000fea0003800000 */
.L_x_260:
        /* <DEDUP_REMOVED lines=9> */
.L_x_263:
[----:B------:R-:W-:Y:S05]  /*7190*/  BSYNC B1 ;  /* 0x0000000000017941 */ /* 0x000fea0003800000 */
.L_x_262:
        /* <DEDUP_REMOVED lines=9> */
.L_x_265:
[----:B------:R-:W-:Y:S05]  /*7230*/  BSYNC B1 ;  /* 0x0000000000017941 */ /* 0x000fea0003800000 */
.L_x_264:
        /* <DEDUP_REMOVED lines=10> */
.L_x_267:
[----:B------:R-:W-:Y:S05]  /*72e0*/  BSYNC B1 ;  /* 0x0000000000017941 */ /* 0x000fea0003800000 */
.L_x_266:
        /* <DEDUP_REMOVED lines=10> */
.L_x_269:
[----:B------:R-:W-:Y:S05]  /*7390*/  BSYNC B1 ;  /* 0x0000000000017941 */ /* 0x000fea0003800000 */
.L_x_268:
        /* <DEDUP_REMOVED lines=9> */
.L_x_271:
[----:B------:R-:W-:Y:S05]  /*7430*/  BSYNC B1 ;  /* 0x0000000000017941 */ /* 0x000fea0003800000 */
.L_x_270:
        /* <DEDUP_REMOVED lines=9> */
.L_x_273:
[----:B------:R-:W-:Y:S05]  /*74d0*/  BSYNC B1 ;  /* 0x0000000000017941 */ /* 0x000fea0003800000 */
.L_x_272:
        /* <DEDUP_REMOVED lines=10> */
.L_x_275:
[----:B------:R-:W-:Y:S05]  /*7580*/  BSYNC B1 ;  /* 0x0000000000017941 */ /* 0x000fea0003800000 */
.L_x_274:
        /* <DEDUP_REMOVED lines=10> */
.L_x_277:
[----:B------:R-:W-:Y:S05]  /*7630*/  BSYNC B1 ;  /* 0x0000000000017941 */ /* 0x000fea0003800000 */
.L_x_276:
[----:B01--45:R-:W-:Y:S01]  /*7640*/  IMAD.U32 R6, R152, 0x10000, RZ ;  /* 0x0001000098067824 */ /* 0x033fe200078e00ff */
        /* <DEDUP_REMOVED lines=8> */
.L_x_279:
[----:B------:R-:W-:Y:S05]  /*76d0*/  BSYNC B1 ;  /* 0x0000000000017941 */ /* 0x000fea0003800000 */
.L_x_278:
[----:B0-2--5:R-:W-:Y:S01]  /*76e0*/  IMAD.U32 R4, R152, 0x10000, RZ ;  /* 0x0001000098047824 */ /* 0x025fe200078e00ff */
[----:B------:R-:W-:Y:S01]  /*76f0*/  ISETP.GT.AND P0, PT, R0, 0x8, P0 ;  /* 0x000000080000780c */ /* 0x000fe20000704270 */
[----:B------:R-:W-:Y:S01]  /*7700*/  @P1 IMAD.MOV.U32 R5, RZ, RZ, R11 ;  /* 0x000000ffff051224 */ /* 0x000fe200078e000b */
[----:B------:R-:W-:Y:S01]  /*7710*/  BSSY B1, `(.L_x_280) ;  /* 0x0000008000017945 */ /* 0x000fe20003800000 */
[----:B------:R-:W-:Y:S01]  /*7720*/  FMUL R3, R4, R155 ;  /* 0x0000009b04037220 */ /* 0x000fe20000400000 */
[----:B------:R-:W-:-:S03]  /*7730*/  @P1 IMAD.MOV.U32 R4, RZ, RZ, R10 ;  /* 0x000000ffff041224 */ /* 0x000fc600078e000a */
[----:B------:R-:W-:-:S05]  /*7740*/  FFMA R3, R150, R154, R3 ;  /* 0x0000009a96037223 */ /* 0x000fca0000000003 */
[----:B------:R-:W-:-:S05]  /*7750*/  F2FP.BF16.F32.PACK_AB R3, RZ, R3 ;  /* 0x00000003ff03723e */ /* 0x000fca00000010ff */
[----:B------:R0:W-:Y:S01]  /*7760*/  @P1 STG.E.U16 desc[UR36][R4.64+0x1f0], R3 ;  /* 0x0001f00304001986 */ /* 0x0001e2000c101524 */
[----:B------:R-:W-:Y:S05]  /*7770*/  @!P0 BRA `(.L_x_281) ;  /* 0x0000000000048947 */ /* 0x000fea0003800000 */
[----:B------:R2:W5:Y:S02]  /*7780*/  LDG.E.LTC128B.U16 R152, desc[UR36][R8.64+0x1f2] ;  /* 0x0001f22408987981 */ /* 0x000564000c1e1520 */
.L_x_281:
[----:B------:R-:W-:Y:S05]  /*7790*/  BSYNC B1 ;  /* 0x0000000000017941 */ /* 0x000fea0003800000 */
.L_x_280:
[----:B------:R-:W-:Y:S05]  /*77a0*/  @!P0 BRA `(.L_x_282) ;  /* 0x0000002400308947 */ /* 0x000fea0003800000 */
[----:B-----5:R-:W-:-:S04]  /*77b0*/  IMAD.U32 R152, R152, 0x10000, RZ ;  /* 0x0001000098987824 */ /* 0x020fc800078e00ff */
[----:B------:R-:W-:-:S04]  /*77c0*/  FMUL R152, R152, R155 ;  /* 0x0000009b98987220 */ /* 0x000fc80000400000 */
[----:B------:R-:W-:-:S05]  /*77d0*/  FFMA R152, R151, R154, R152 ;  /* 0x0000009a97987223 */ /* 0x000fca0000000098 */
[----:B------:R-:W-:-:S05]  /*77e0*/  F2FP.BF16.F32.PACK_AB R152, RZ, R152 ;  /* 0x00000098ff98723e */ /* 0x000fca00000010ff */
[----:B------:R4:W-:Y:S01]  /*77f0*/  STG.E.U16 desc[UR36][R10.64+0x1f2], R152 ;  /* 0x0001f2980a007986 */ /* 0x0009e2000c101524 */
[----:B------:R-:W-:Y:S05]  /*7800*/  BRA `(.L_x_282) ;  /* 0x0000002400187947 */ /* 0x000fea0003800000 */
.L_x_29:
[----:B------:R-:W-:Y:S01]  /*7810*/  ISETP.GT.AND P0, PT, R3, 0x1, PT ;  /* 0x000000010300780c */ /* 0x000fe20003f04270 */
[----:B------:R-:W-:Y:S01]  /*7820*/  ULDC.64 UR4, c[0x0][0x5c0] ;  /* 0x0001700000047ab9 */ /* 0x000fe20000000a00 */
[-C--:B------:R-:W-:Y:S01]  /*7830*/  FMUL R24, R24, R154.reuse ;  /* 0x0000009a18187220 */ /* 0x080fe20000400000 */
[-C--:B------:R-:W-:Y:S01]  /*7840*/  FMUL R25, R25, R154.reuse ;  /* 0x0000009a19197220 */ /* 0x080fe20000400000 */
[----:B------:R-:W-:Y:S01]  /*7850*/  ISETP.GT.AND P3, PT, R0, RZ, P0 ;  /* 0x000000ff0000720c */ /* 0x000fe20000764270 */
[-C--:B------:R-:W-:Y:S01]  /*7860*/  FMUL R26, R26, R154.reuse ;  /* 0x0000009a1a1a7220 */ /* 0x080fe20000400000 */
[----:B------:R-:W-:Y:S01]  /*7870*/  LEA R4, P4, R160, UR4, 0x1 ;  /* 0x00000004a0047c11 */ /* 0x000fe2000f8808ff */
[----:B------:R-:W-:Y:S01]  /*7880*/  FMUL R27, R27, R154 ;  /* 0x0000009a1b1b7220 */ /* 0x000fe20000400000 */
[----:B------:R-:W-:Y:S01]  /*7890*/  F2FP.BF16.F32.PACK_AB R24, RZ, R24 ;  /* 0x00000018ff18723e */ /* 0x000fe200000010ff */
[-C--:B------:R-:W-:Y:S01]  /*78a0*/  FMUL R28, R28, R154.reuse ;  /* 0x0000009a1c1c7220 */ /* 0x080fe20000400000 */
[----:B------:R-:W-:Y:S01]  /*78b0*/  LEA.HI.X R5, R160, UR5, R169, 0x1, P4 ;  /* 0x00000005a0057c11 */ /* 0x000fe2000a0f0ca9 */
[-C--:B------:R-:W-:Y:S01]  /*78c0*/  FMUL R29, R29, R154.reuse ;  /* 0x0000009a1d1d7220 */ /* 0x080fe20000400000 */
[----:B------:R-:W-:Y:S01]  /*78d0*/  F2FP.BF16.F32.PACK_AB R25, RZ, R25 ;  /* 0x00000019ff19723e */ /* 0x000fe200000010ff */
[-C--:B------:R-:W-:Y:S01]  /*78e0*/  FMUL R30, R30, R154.reuse ;  /* 0x0000009a1e1e7220 */ /* 0x080fe20000400000 */
[----:B------:R-:W-:Y:S01]  /*78f0*/  SHF.L.U64.HI R11, R10, 0x4, R11 ;  /* 0x000000040a0b7819 */ /* 0x000fe2000001020b */
[----:B------:R-:W-:Y:S01]  /*7900*/  @P1 STG.E.U16 desc[UR36][R4.64], R24 ;  /* 0x0000001804001986 */ /* 0x000fe2000c101524 */
[----:B------:R-:W-:Y:S01]  /*7910*/  ISETP.GT.AND P1, PT, R3, 0x8, PT ;  /* 0x000000080300780c */ /* 0x000fe20003f24270 */
[----:B------:R-:W-:Y:S01]  /*7920*/  FMUL R31, R31, R154 ;  /* 0x0000009a1f1f7220 */ /* 0x000fe20000400000 */
[----:B------:R-:W-:Y:S01]  /*7930*/  ISETP.GT.AND P4, PT, R0, 0x8, P0 ;  /* 0x000000080000780c */ /* 0x000fe20000784270 */
[----:B------:R-:W-:Y:S01]  /*7940*/  @P3 STG.E.U16 desc[UR36][R4.64+0x2], R25 ;  /* 0x0000021904003986 */ /* 0x000fe2000c101524 */
[----:B------:R-:W-:Y:S01]  /*7950*/  LEA R6, P3, R10, R4, 0x4 ;  /* 0x000000040a067211 */ /* 0x000fe200078620ff */
[-C--:B------:R-:W-:Y:S01]  /*7960*/  FMUL R32, R32, R154.reuse ;  /* 0x0000009a20207220 */ /* 0x080fe20000400000 */
[C---:B------:R-:W-:Y:S01]  /*7970*/  ISETP.GT.AND P2, PT, R0.reuse, 0x8, P2 ;  /* 0x000000080000780c */ /* 0x040fe20001744270 */
[-C--:B------:R-:W-:Y:S01]  /*7980*/  FMUL R33, R33, R154.reuse ;  /* 0x0000009a21217220 */ /* 0x080fe20000400000 */
[----:B------:R-:W-:Y:S01]  /*7990*/  ISETP.GT.AND P0, PT, R3, 0x9, PT ;  /* 0x000000090300780c */ /* 0x000fe20003f04270 */
[----:B------:R-:W-:Y:S01]  /*79a0*/  IMAD.X R7, R11, 0x1, R5, P3 ;  /* 0x000000010b077824 */ /* 0x000fe200018e0605 */
[----:B------:R-:W-:Y:S01]  /*79b0*/  ISETP.GT.AND P5, PT, R0, RZ, P1 ;  /* 0x000000ff0000720c */ /* 0x000fe20000fa4270 */
[-C--:B------:R-:W-:Y:S01]  /*79c0*/  FMUL R34, R34, R154.reuse ;  /* 0x0000009a22227220 */ /* 0x080fe20000400000 */
[----:B------:R-:W-:Y:S01]  /*79d0*/  ISETP.GT.AND P3, PT, R0, RZ, P0 ;  /* 0x000000ff0000720c */ /* 0x000fe20000764270 */
[----:B------:R-:W-:Y:S01]  /*79e0*/  FMUL R35, R35, R154 ;  /* 0x0000009a23237220 */ /* 0x000fe20000400000 */
[----:B------:R-:W-:Y:S01]  /*79f0*/  F2FP.BF16.F32.PACK_AB R26, RZ, R26 ;  /* 0x0000001aff1a723e */ /* 0x000fe200000010ff */
[-C--:B------:R-:W-:Y:S01]  /*7a00*/  FMUL R36, R36, R154.reuse ;  /* 0x0000009a24247220 */ /* 0x080fe20000400000 */
[----:B------:R-:W-:Y:S01]  /*7a10*/  F2FP.BF16.F32.PACK_AB R27, RZ, R27 ;  /* 0x0000001bff1b723e */ /* 0x000fe200000010ff */
[----:B------:R-:W-:Y:S01]  /*7a20*/  FMUL R37, R37, R154 ;  /* 0x0000009a25257220 */ /* 0x000fe20000400000 */
[----:B------:R-:W-:Y:S01]  /*7a30*/  F2FP.BF16.F32.PACK_AB R28, RZ, R28 ;  /* 0x0000001cff1c723e */ /* 0x000fe200000010ff */
[----:B------:R-:W-:Y:S01]  /*7a40*/  @P2 STG.E.U16 desc[UR36][R6.64], R26 ;  /* 0x0000001a06002986 */ /* 0x000fe2000c101524 */
[----:B------:R-:W-:Y:S01]  /*7a50*/  F2FP.BF16.F32.PACK_AB R29, RZ, R29 ;  /* 0x0000001dff1d723e */ /* 0x000fe200000010ff */
[-C--:B------:R-:W-:Y:S01]  /*7a60*/  FMUL R38, R38, R154.reuse ;  /* 0x0000009a26267220 */ /* 0x080fe20000400000 */
[C---:B------:R-:W-:Y:S01]  /*7a70*/  ISETP.GT.AND P2, PT, R0.reuse, 0x8, P1 ;  /* 0x000000080000780c */ /* 0x040fe20000f44270 */
[----:B------:R-:W-:Y:S01]  /*7a80*/  @P4 STG.E.U16 desc[UR36][R6.64+0x2], R27 ;  /* 0x0000021b06004986 */ /* 0x000fe2000c101524 */
[----:B------:R-:W-:Y:S01]  /*7a90*/  ISETP.GT.AND P1, PT, R3, 0x10, PT ;  /* 0x000000100300780c */ /* 0x000fe20003f24270 */
[----:B------:R-:W-:Y:S01]  /*7aa0*/  FMUL R39, R39, R154 ;  /* 0x0000009a27277220 */ /* 0x000fe20000400000 */
[----:B------:R-:W-:Y:S01]  /*7ab0*/  F2FP.BF16.F32.PACK_AB R30, RZ, R30 ;  /* 0x0000001eff1e723e */ /* 0x000fe200000010ff */
[----:B------:R-:W-:Y:S01]  /*7ac0*/  @P5 STG.E.U16 desc[UR36][R4.64+0x10], R28 ;  /* 0x0000101c04005986 */ /* 0x000fe2000c101524 */
[----:B------:R-:W-:Y:S01]  /*7ad0*/  ISETP.GT.AND P4, PT, R0, RZ, P1 ;  /* 0x000000ff0000720c */ /* 0x000fe20000f84270 */
[-C--:B------:R-:W-:Y:S01]  /*7ae0*/  FMUL R40, R40, R154.reuse ;  /* 0x0000009a28287220 */ /* 0x080fe20000400000 */
[----:B------:R-:W-:Y:S01]  /*7af0*/  F2FP.BF16.F32.PACK_AB R31, RZ, R31 ;  /* 0x0000001fff1f723e */ /* 0x000fe200000010ff */
[----:B------:R-:W-:Y:S01]  /*7b00*/  @P3 STG.E.U16 desc[UR36][R4.64+0x12], R29 ;  /* 0x0000121d04003986 */ /* 0x000fe2000c101524 */
[----:B------:R-:W-:Y:S01]  /*7b10*/  ISETP.GT.AND P3, PT, R0, 0x8, P0 ;  /* 0x000000080000780c */ /* 0x000fe20000764270 */
[----:B------:R-:W-:Y:S01]  /*7b20*/  FMUL R41, R41, R154 ;  /* 0x0000009a29297220 */ /* 0x000fe20000400000 */
[----:B------:R-:W-:Y:S01]  /*7b30*/  ISETP.GT.AND P0, PT, R3, 0x11, PT ;  /* 0x000000110300780c */ /* 0x000fe20003f04270 */
[----:B------:R-:W-:Y:S01]  /*7b40*/  @P2 STG.E.U16 desc[UR36][R6.64+0x10], R30 ;  /* 0x0000101e06002986 */ /* 0x000fe2000c101524 */
[----:B------:R-:W-:Y:S01]  /*7b50*/  F2FP.BF16.F32.PACK_AB R32, RZ, R32 ;  /* 0x00000020ff20723e */ /* 0x000fe200000010ff */
[-C--:B------:R-:W-:Y:S01]  /*7b60*/  FMUL R42, R42, R154.reuse ;  /* 0x0000009a2a2a7220 */ /* 0x080fe20000400000 */
[C---:B------:R-:W-:Y:S01]  /*7b70*/  ISETP.GT.AND P5, PT, R0.reuse, RZ, P0 ;  /* 0x000000ff0000720c */ /* 0x040fe200007a4270 */
[-C--:B------:R-:W-:Y:S01]  /*7b80*/  FMUL R43, R43, R154.reuse ;  /* 0x0000009a2b2b7220 */ /* 0x080fe20000400000 */
[----:B------:R-:W-:Y:S01]  /*7b90*/  ISETP.GT.AND P2, PT, R0, 0x8, P1 ;  /* 0x000000080000780c */ /* 0x000fe20000f44270 */
[-C--:B------:R-:W-:Y:S01]  /*7ba0*/  FMUL R44, R44, R154.reuse ;  /* 0x0000009a2c2c7220 */ /* 0x080fe20000400000 */
[----:B------:R-:W-:Y:S01]  /*7bb0*/  ISETP.GT.AND P1, PT, R3, 0x18, PT ;  /* 0x000000180300780c */ /* 0x000fe20003f24270 */
[-C--:B------:R-:W-:Y:S01]  /*7bc0*/  FMUL R45, R45, R154.reuse ;  /* 0x0000009a2d2d7220 */ /* 0x080fe20000400000 */
[----:B------:R-:W-:Y:S01]  /*7bd0*/  F2FP.BF16.F32.PACK_AB R33, RZ, R33 ;  /* 0x00000021ff21723e */ /* 0x000fe200000010ff */
[----:B------:R-:W-:Y:S01]  /*7be0*/  @P3 STG.E.U16 desc[UR36][R6.64+0x12], R31 ;  /* 0x0000121f06003986 */ /* 0x000fe2000c101524 */
[----:B------:R-:W-:Y:S01]  /*7bf0*/  ISETP.GT.AND P3, PT, R0, 0x8, P0 ;  /* 0x000000080000780c */ /* 0x000fe20000764270 */
[-C--:B------:R-:W-:Y:S01]  /*7c00*/  FMUL R46, R46, R154.reuse ;  /* 0x0000009a2e2e7220 */ /* 0x080fe20000400000 */
[----:B------:R-:W-:Y:S01]  /*7c10*/  ISETP.GT.AND P0, PT, R3, 0x19, PT ;  /* 0x000000190300780c */ /* 0x000fe20003f04270 */
[----:B------:R-:W-:Y:S01]  /*7c20*/  @P4 STG.E.U16 desc[UR36][R4.64+0x20], R32 ;  /* 0x0000202004004986 */ /* 0x000fe2000c101524 */
[C---:B------:R-:W-:Y:S01]  /*7c30*/  ISETP.GT.AND P4, PT, R0.reuse, RZ, P1 ;  /* 0x000000ff0000720c */ /* 0x040fe20000f84270 */
[----:B------:R-:W-:Y:S01]  /*7c40*/  FMUL R47, R47, R154 ;  /* 0x0000009a2f2f7220 */ /* 0x000fe20000400000 */
[----:B------:R-:W-:Y:S01]  /*7c50*/  F2FP.BF16.F32.PACK_AB R34, RZ, R34 ;  /* 0x00000022ff22723e */ /* 0x000fe200000010ff */
[----:B------:R-:W-:Y:S01]  /*7c60*/  @P5 STG.E.U16 desc[UR36][R4.64+0x22], R33 ;  /* 0x0000222104005986 */ /* 0x000fe2000c101524 */
[----:B------:R-:W-:Y:S01]  /*7c70*/  ISETP.GT.AND P5, PT, R0, RZ, P0 ;  /* 0x000000ff0000720c */ /* 0x000fe200007a4270 */
[----:B------:R-:W-:Y:S01]  /*7c80*/  FMUL R48, R48, R154 ;  /* 0x0000009a30307220 */ /* 0x000fe20000400000 */
[----:B------:R-:W-:Y:S01]  /*7c90*/  F2FP.BF16.F32.PACK_AB R35, RZ, R35 ;  /* 0x00000023ff23723e */ /* 0x000fe200000010ff */
[----:B------:R-:W-:Y:S01]  /*7ca0*/  @P2 STG.E.U16 desc[UR36][R6.64+0x20], R34 ;  /* 0x0000202206002986 */ /* 0x000fe2000c101524 */
[----:B------:R-:W-:Y:S01]  /*7cb0*/  F2FP.BF16.F32.PACK_AB R36, RZ, R36 ;  /* 0x00000024ff24723e */ /* 0x000fe200000010ff */
[-C--:B------:R-:W-:Y:S01]  /*7cc0*/  FMUL R49, R49, R154.reuse ;  /* 0x0000009a31317220 */ /* 0x080fe20000400000 */
[----:B------:R-:W-:Y:S01]  /*7cd0*/  ISETP.GT.AND P2, PT, R0, 0x8, P1 ;  /* 0x000000080000780c */ /* 0x000fe20000f44270 */
[----:B------:R-:W-:Y:S01]  /*7ce0*/  @P3 STG.E.U16 desc[UR36][R6.64+0x22], R35 ;  /* 0x0000222306003986 */ /* 0x000fe2000c101524 */
[----:B------:R-:W-:Y:S01]  /*7cf0*/  ISETP.GT.AND P1, PT, R3, 0x20, PT ;  /* 0x000000200300780c */ /* 0x000fe20003f24270 */
[-C--:B------:R-:W-:Y:S01]  /*7d00*/  FMUL R50, R50, R154.reuse ;  /* 0x0000009a32327220 */ /* 0x080fe20000400000 */
[----:B------:R-:W-:Y:S01]  /*7d10*/  F2FP.BF16.F32.PACK_AB R37, RZ, R37 ;  /* 0x00000025ff25723e */ /* 0x000fe200000010ff */
[----:B------:R-:W-:Y:S01]  /*7d20*/  @P4 STG.E.U16 desc[UR36][R4.64+0x30], R36 ;  /* 0x0000302404004986 */ /* 0x000fe2000c101524 */
[C---:B------:R-:W-:Y:S01]  /*7d30*/  ISETP.GT.AND P3, PT, R0.reuse, 0x8, P0 ;  /* 0x000000080000780c */ /* 0x040fe20000764270 */
[-C--:B------:R-:W-:Y:S01]  /*7d40*/  FMUL R51, R51, R154.reuse ;  /* 0x0000009a33337220 */ /* 0x080fe20000400000 */
[----:B------:R-:W-:Y:S01]  /*7d50*/  ISETP.GT.AND P0, PT, R3, 0x21, PT ;  /* 0x000000210300780c */ /* 0x000fe20003f04270 */
[----:B------:R-:W-:Y:S01]  /*7d60*/  @P5 STG.E.U16 desc[UR36][R4.64+0x32], R37 ;  /* 0x0000322504005986 */ /* 0x000fe2000c101524 */
[----:B------:R-:W-:Y:S01]  /*7d70*/  ISETP.GT.AND P4, PT, R0, RZ, P1 ;  /* 0x000000ff0000720c */ /* 0x000fe20000f84270 */
[----:B------:R-:W-:Y:S01]  /*7d80*/  FMUL R52, R52, R154 ;  /* 0x0000009a34347220 */ /* 0x000fe20000400000 */
[----:B------:R-:W-:Y:S01]  /*7d90*/  F2FP.BF16.F32.PACK_AB R38, RZ, R38 ;  /* 0x00000026ff26723e */ /* 0x000fe200000010ff */
[-C--:B------:R-:W-:Y:S01]  /*7da0*/  FMUL R53, R53, R154.reuse ;  /* 0x0000009a35357220 */ /* 0x080fe20000400000 */
        /* <DEDUP_REMOVED lines=325> */
[----:B------:R-:W-:Y:S01]  /*9200*/  FMUL R151, R151, R154 ;  /* 0x0000009a97977220 */ /* 0x000fe20000400000 */
[----:B------:R-:W-:Y:S01]  /*9210*/  ISETP.GT.AND P2, PT, R0, 0x8, P1 ;  /* 0x000000080000780c */ /* 0x000fe20000f44270 */
[----:B------:R-:W-:Y:S01]  /*9220*/  @P3 STG.E.U16 desc[UR36][R6.64+0x132], R103 ;  /* 0x0001326706003986 */ /* 0x000fe2000c101524 */
[----:B------:R-:W-:-:S02]  /*9230*/  ISETP.GT.AND P1, PT, R3, 0xa8, PT ;  /* 0x000000a80300780c */ /* 0x000fc40003f24270 */
[----:B------:R-:W-:Y:S01]  /*9240*/  F2FP.BF16.F32.PACK_AB R105, RZ, R105 ;  /* 0x00000069ff69723e */ /* 0x000fe200000010ff */
[----:B------:R-:W-:Y:S01]  /*9250*/  @P4 STG.E.U16 desc[UR36][R4.64+0x140], R104 ;  /* 0x0001406804004986 */ /* 0x000fe2000c101524 */
[C---:B------:R-:W-:Y:S02]  /*9260*/  ISETP.GT.AND P3, PT, R0.reuse, 0x8, P0 ;  /* 0x000000080000780c */ /* 0x040fe40000764270 */
[----:B------:R-:W-:Y:S01]  /*9270*/  ISETP.GT.AND P0, PT, R3, 0xa9, PT ;  /* 0x000000a90300780c */ /* 0x000fe20003f04270 */
[----:B------:R-:W-:Y:S01]  /*9280*/  @P5 STG.E.U16 desc[UR36][R4.64+0x142], R105 ;  /* 0x0001426904005986 */ /* 0x000fe2000c101524 */
[C---:B------:R-:W-:Y:S02]  /*9290*/  ISETP.GT.AND P4, PT, R0.reuse, RZ, P1 ;  /* 0x000000ff0000720c */ /* 0x040fe40000f84270 */
[----:B------:R-:W-:Y:S02]  /*92a0*/  F2FP.BF16.F32.PACK_AB R106, RZ, R106 ;  /* 0x0000006aff6a723e */ /* 0x000fe400000010ff */
[----:B------:R-:W-:-:S02]  /*92b0*/  ISETP.GT.AND P5, PT, R0, RZ, P0 ;  /* 0x000000ff0000720c */ /* 0x000fc400007a4270 */
[----:B------:R-:W-:Y:S01]  /*92c0*/  F2FP.BF16.F32.PACK_AB R107, RZ, R107 ;  /* 0x0000006bff6b723e */ /* 0x000fe200000010ff */
[----:B------:R-:W-:Y:S01]  /*92d0*/  @P2 STG.E.U16 desc[UR36][R6.64+0x140], R106 ;  /* 0x0001406a06002986 */ /* 0x000fe2000c101524 */
[----:B------:R-:W-:Y:S02]  /*92e0*/  F2FP.BF16.F32.PACK_AB R108, RZ, R108 ;  /* 0x0000006cff6c723e */ /* 0x000fe400000010ff */
[C---:B------:R-:W-:Y:S01]  /*92f0*/  ISETP.GT.AND P2, PT, R0.reuse, 0x8, P1 ;  /* 0x000000080000780c */ /* 0x040fe20000f44270 */
[----:B------:R-:W-:Y:S01]  /*9300*/  @P3 STG.E.U16 desc[UR36][R6.64+0x142], R107 ;  /* 0x0001426b06003986 */ /* 0x000fe2000c101524 */
[----:B------:R-:W-:Y:S02]  /*9310*/  ISETP.GT.AND P1, PT, R3, 0xb0, PT ;  /* 0x000000b00300780c */ /* 0x000fe40003f24270 */
[----:B------:R-:W-:Y:S01]  /*9320*/  F2FP.BF16.F32.PACK_AB R109, RZ, R109 ;  /* 0x0000006dff6d723e */ /* 0x000fe200000010ff */
[----:B------:R-:W-:Y:S01]  /*9330*/  @P4 STG.E.U16 desc[UR36][R4.64+0x150], R108 ;  /* 0x0001506c04004986 */ /* 0x000fe2000c101524 */
[----:B------:R-:W-:-:S02]  /*9340*/  ISETP.GT.AND P3, PT, R0, 0x8, P0 ;  /* 0x000000080000780c */ /* 0x000fc40000764270 */
[----:B------:R-:W-:Y:S01]  /*9350*/  ISETP.GT.AND P0, PT, R3, 0xb1, PT ;  /* 0x000000b10300780c */ /* 0x000fe20003f04270 */
[----:B------:R-:W-:Y:S01]  /*9360*/  @P5 STG.E.U16 desc[UR36][R4.64+0x152], R109 ;  /* 0x0001526d04005986 */ /* 0x000fe2000c101524 */
[C---:B------:R-:W-:Y:S02]  /*9370*/  ISETP.GT.AND P4, PT, R0.reuse, RZ, P1 ;  /* 0x000000ff0000720c */ /* 0x040fe40000f84270 */
[----:B------:R-:W-:Y:S02]  /*9380*/  F2FP.BF16.F32.PACK_AB R110, RZ, R110 ;  /* 0x0000006eff6e723e */ /* 0x000fe400000010ff */
[----:B------:R-:W-:Y:S02]  /*9390*/  ISETP.GT.AND P5, PT, R0, RZ, P0 ;  /* 0x000000ff0000720c */ /* 0x000fe400007a4270 */
[----:B------:R-:W-:Y:S01]  /*93a0*/  F2FP.BF16.F32.PACK_AB R111, RZ, R111 ;  /* 0x0000006fff6f723e */ /* 0x000fe200000010ff */
[----:B------:R-:W-:Y:S01]  /*93b0*/  @P2 STG.E.U16 desc[UR36][R6.64+0x150], R110 ;  /* 0x0001506e06002986 */ /* 0x000fe2000c101524 */
[----:B------:R-:W-:-:S02]  /*93c0*/  F2FP.BF16.F32.PACK_AB R112, RZ, R112 ;  /* 0x00000070ff70723e */ /* 0x000fc400000010ff */
[C---:B------:R-:W-:Y:S01]  /*93d0*/  ISETP.GT.AND P2, PT, R0.reuse, 0x8, P1 ;  /* 0x000000080000780c */ /* 0x040fe20000f44270 */
[----:B------:R-:W-:Y:S01]  /*93e0*/  @P3 STG.E.U16 desc[UR36][R6.64+0x152], R111 ;  /* 0x0001526f06003986 */ /* 0x000fe2000c101524 */
[C---:B------:R-:W-:Y:S02]  /*93f0*/  ISETP.GT.AND P1, PT, R3.reuse, 0xb8, PT ;  /* 0x000000b80300780c */ /* 0x040fe40003f24270 */
[----:B------:R-:W-:Y:S01]  /*9400*/  F2FP.BF16.F32.PACK_AB R113, RZ, R113 ;  /* 0x00000071ff71723e */ /* 0x000fe200000010ff */
[----:B------:R-:W-:Y:S01]  /*9410*/  @P4 STG.E.U16 desc[UR36][R4.64+0x160], R112 ;  /* 0x0001607004004986 */ /* 0x000fe2000c101524 */
[C---:B------:R-:W-:Y:S02]  /*9420*/  ISETP.GT.AND P3, PT, R0.reuse, 0x8, P0 ;  /* 0x000000080000780c */ /* 0x040fe40000764270 */
[----:B------:R-:W-:Y:S01]  /*9430*/  ISETP.GT.AND P0, PT, R3, 0xb9, PT ;  /* 0x000000b90300780c */ /* 0x000fe20003f04270 */
[----:B------:R-:W-:Y:S01]  /*9440*/  @P5 STG.E.U16 desc[UR36][R4.64+0x162], R113 ;  /* 0x0001627104005986 */ /* 0x000fe2000c101524 */
[----:B------:R-:W-:-:S02]  /*9450*/  ISETP.GT.AND P4, PT, R0, RZ, P1 ;  /* 0x000000ff0000720c */ /* 0x000fc40000f84270 */
[----:B------:R-:W-:Y:S02]  /*9460*/  F2FP.BF16.F32.PACK_AB R114, RZ, R114 ;  /* 0x00000072ff72723e */ /* 0x000fe400000010ff */
[C---:B------:R-:W-:Y:S02]  /*9470*/  ISETP.GT.AND P5, PT, R0.reuse, RZ, P0 ;  /* 0x000000ff0000720c */ /* 0x040fe400007a4270 */
[----:B------:R-:W-:Y:S01]  /*9480*/  F2FP.BF16.F32.PACK_AB R115, RZ, R115 ;  /* 0x00000073ff73723e */ /* 0x000fe200000010ff */
[----:B------:R-:W-:Y:S01]  /*9490*/  @P2 STG.E.U16 desc[UR36][R6.64+0x160], R114 ;  /* 0x0001607206002986 */ /* 0x000fe2000c101524 */
[----:B------:R-:W-:Y:S02]  /*94a0*/  F2FP.BF16.F32.PACK_AB R116, RZ, R116 ;  /* 0x00000074ff74723e */ /* 0x000fe400000010ff */
        /* <DEDUP_REMOVED lines=65> */
[----:B------:R-:W-:Y:S02]  /*98c0*/  ISETP.GT.AND P5, PT, R0, RZ, P0 ;  /* 0x000000ff0000720c */ /* 0x000fe400007a4270 */
[----:B------:R-:W-:Y:S02]  /*98d0*/  F2FP.BF16.F32.PACK_AB R134, RZ, R134 ;  /* 0x00000086ff86723e */ /* 0x000fe400000010ff */
[----:B------:R-:W-:Y:S02]  /*98e0*/  F2FP.BF16.F32.PACK_AB R135, RZ, R135 ;  /* 0x00000087ff87723e */ /* 0x000fe400000010ff */
[----:B------:R-:W-:Y:S01]  /*98f0*/  F2FP.BF16.F32.PACK_AB R136, RZ, R136 ;  /* 0x00000088ff88723e */ /* 0x000fe200000010ff */
[----:B------:R-:W-:Y:S01]  /*9900*/  @P2 STG.E.U16 desc[UR36][R6.64+0x1b0], R134 ;  /* 0x0001b08606002986 */ /* 0x000fe2000c101524 */
[----:B------:R-:W-:-:S02]  /*9910*/  F2FP.BF16.F32.PACK_AB R137, RZ, R137 ;  /* 0x00000089ff89723e */ /* 0x000fc400000010ff */
[C---:B------:R-:W-:Y:S01]  /*9920*/  ISETP.GT.AND P1, PT, R0.reuse, 0x8, P1 ;  /* 0x000000080000780c */ /* 0x040fe20000f24270 */
[----:B------:R-:W-:Y:S01]  /*9930*/  @P3 STG.E.U16 desc[UR36][R6.64+0x1b2], R135 ;  /* 0x0001b28706003986 */ /* 0x000fe2000c101524 */
[C---:B------:R-:W-:Y:S02]  /*9940*/  ISETP.GT.AND P2, PT, R0.reuse, 0x8, P0 ;  /* 0x000000080000780c */ /* 0x040fe40000744270 */
[C---:B------:R-:W-:Y:S01]  /*9950*/  ISETP.GT.AND P0, PT, R3.reuse, 0xe9, PT ;  /* 0x000000e90300780c */ /* 0x040fe20003f04270 */
[----:B------:R-:W-:Y:S01]  /*9960*/  @P4 STG.E.U16 desc[UR36][R4.64+0x1c0], R136 ;  /* 0x0001c08804004986 */ /* 0x000fe2000c101524 */
[----:B------:R-:W-:Y:S02]  /*9970*/  ISETP.GT.AND P4, PT, R3, 0xe8, PT ;  /* 0x000000e80300780c */ /* 0x000fe40003f84270 */
[----:B------:R-:W-:Y:S01]  /*9980*/  F2FP.BF16.F32.PACK_AB R138, RZ, R138 ;  /* 0x0000008aff8a723e */ /* 0x000fe200000010ff */
[----:B------:R-:W-:Y:S01]  /*9990*/  @P5 STG.E.U16 desc[UR36][R4.64+0x1c2], R137 ;  /* 0x0001c28904005986 */ /* 0x000fe2000c101524 */
[----:B------:R-:W-:-:S02]  /*99a0*/  ISETP.GT.AND P5, PT, R0, RZ, P4 ;  /* 0x000000ff0000720c */ /* 0x000fc400027a4270 */
[----:B------:R-:W-:Y:S01]  /*99b0*/  F2FP.BF16.F32.PACK_AB R139, RZ, R139 ;  /* 0x0000008bff8b723e */ /* 0x000fe200000010ff */
[----:B------:R-:W-:Y:S01]  /*99c0*/  @P1 STG.E.U16 desc[UR36][R6.64+0x1c0], R138 ;  /* 0x0001c08a06001986 */ /* 0x000fe2000c101524 */
[----:B------:R-:W-:Y:S02]  /*99d0*/  F2FP.BF16.F32.PACK_AB R140, RZ, R140 ;  /* 0x0000008cff8c723e */ /* 0x000fe400000010ff */
[C---:B------:R-:W-:Y:S01]  /*99e0*/  ISETP.GT.AND P3, PT, R0.reuse, RZ, P0 ;  /* 0x000000ff0000720c */ /* 0x040fe20000764270 */
[----:B------:R-:W-:Y:S01]  /*99f0*/  @P2 STG.E.U16 desc[UR36][R6.64+0x1c2], R139 ;  /* 0x0001c28b06002986 */ /* 0x000fe2000c101524 */
[C---:B------:R-:W-:Y:S02]  /*9a00*/  ISETP.GT.AND P4, PT, R0.reuse, 0x8, P4 ;  /* 0x000000080000780c */ /* 0x040fe40002784270 */
[----:B------:R-:W-:Y:S02]  /*9a10*/  F2FP.BF16.F32.PACK_AB R141, RZ, R141 ;  /* 0x0000008dff8d723e */ /* 0x000fe400000010ff */
[----:B------:R-:W-:Y:S01]  /*9a20*/  F2FP.BF16.F32.PACK_AB R142, RZ, R142 ;  /* 0x0000008eff8e723e */ /* 0x000fe200000010ff */
[----:B------:R-:W-:Y:S01]  /*9a30*/  @P5 STG.E.U16 desc[UR36][R4.64+0x1d0], R140 ;  /* 0x0001d08c04005986 */ /* 0x000fe2000c101524 */
[----:B------:R-:W-:-:S02]  /*9a40*/  ISETP.GT.AND P5, PT, R0, 0x8, P0 ;  /* 0x000000080000780c */ /* 0x000fc400007a4270 */
[----:B------:R-:W-:Y:S02]  /*9a50*/  F2FP.BF16.F32.PACK_AB R143, RZ, R143 ;  /* 0x0000008fff8f723e */ /* 0x000fe400000010ff */
[C---:B------:R-:W-:Y:S01]  /*9a60*/  ISETP.GT.AND P0, PT, R3.reuse, 0xf1, PT ;  /* 0x000000f10300780c */ /* 0x040fe20003f04270 */
[----:B------:R-:W-:Y:S01]  /*9a70*/  @P3 STG.E.U16 desc[UR36][R4.64+0x1d2], R141 ;  /* 0x0001d28d04003986 */ /* 0x000fe2000c101524 */
[----:B------:R-:W-:Y:S02]  /*9a80*/  ISETP.GT.AND P3, PT, R3, 0xf0, PT ;  /* 0x000000f00300780c */ /* 0x000fe40003f64270 */
[----:B------:R-:W-:Y:S01]  /*9a90*/  F2FP.BF16.F32.PACK_AB R144, RZ, R144 ;  /* 0x00000090ff90723e */ /* 0x000fe200000010ff */
[----:B------:R-:W-:Y:S01]  /*9aa0*/  @P4 STG.E.U16 desc[UR36][R6.64+0x1d0], R142 ;  /* 0x0001d08e06004986 */ /* 0x000fe2000c101524 */
[C---:B------:R-:W-:Y:S02]  /*9ab0*/  ISETP.GT.AND P4, PT, R0.reuse, RZ, P3 ;  /* 0x000000ff0000720c */ /* 0x040fe40001f84270 */
[----:B------:R-:W-:Y:S01]  /*9ac0*/  F2FP.BF16.F32.PACK_AB R145, RZ, R145 ;  /* 0x00000091ff91723e */ /* 0x000fe200000010ff */
[----:B------:R-:W-:Y:S01]  /*9ad0*/  @P5 STG.E.U16 desc[UR36][R6.64+0x1d2], R143 ;  /* 0x0001d28f06005986 */ /* 0x000fe2000c101524 */
[----:B------:R-:W-:-:S02]  /*9ae0*/  ISETP.GT.AND P5, PT, R0, RZ, P0 ;  /* 0x000000ff0000720c */ /* 0x000fc400007a4270 */
[C---:B------:R-:W-:Y:S02]  /*9af0*/  ISETP.GT.AND P2, PT, R3.reuse, 0xf8, PT ;  /* 0x000000f80300780c */ /* 0x040fe40003f44270 */
[----:B------:R-:W-:Y:S02]  /*9b00*/  ISETP.GT.AND P1, PT, R3, 0xf9, PT ;  /* 0x000000f90300780c */ /* 0x000fe40003f24270 */
[C---:B------:R-:W-:Y:S02]  /*9b10*/  ISETP.GT.AND P3, PT, R0.reuse, 0x8, P3 ;  /* 0x000000080000780c */ /* 0x040fe40001f64270 */
[C---:B------:R-:W-:Y:S01]  /*9b20*/  ISETP.GT.AND P0, PT, R0.reuse, 0x8, P0 ;  /* 0x000000080000780c */ /* 0x040fe20000704270 */
[----:B------:R-:W-:Y:S01]  /*9b30*/  @P4 STG.E.U16 desc[UR36][R4.64+0x1e0], R144 ;  /* 0x0001e09004004986 */ /* 0x000fe2000c101524 */
[C---:B------:R-:W-:Y:S02]  /*9b40*/  ISETP.GT.AND P4, PT, R0.reuse, RZ, P1 ;  /* 0x000000ff0000720c */ /* 0x040fe40000f84270 */
[----:B------:R-:W-:Y:S01]  /*9b50*/  F2FP.BF16.F32.PACK_AB R146, RZ, R146 ;  /* 0x00000092ff92723e */ /* 0x000fe200000010ff */
[----:B------:R-:W-:Y:S01]  /*9b60*/  @P5 STG.E.U16 desc[UR36][R4.64+0x1e2], R145 ;  /* 0x0001e29104005986 */ /* 0x000fe2000c101524 */
[----:B------:R-:W-:-:S02]  /*9b70*/  ISETP.GT.AND P5, PT, R0, RZ, P2 ;  /* 0x000000ff0000720c */ /* 0x000fc400017a4270 */
[C---:B------:R-:W-:Y:S02]  /*9b80*/  ISETP.GT.AND P2, PT, R0.reuse, 0x8, P2 ;  /* 0x000000080000780c */ /* 0x040fe40001744270 */
[----:B------:R-:W-:Y:S01]  /*9b90*/  F2FP.BF16.F32.PACK_AB R147, RZ, R147 ;  /* 0x00000093ff93723e */ /* 0x000fe200000010ff */
[----:B------:R-:W-:Y:S01]  /*9ba0*/  @P3 STG.E.U16 desc[UR36][R6.64+0x1e0], R146 ;  /* 0x0001e09206003986 */ /* 0x000fe2000c101524 */
[----:B------:R-:W-:Y:S02]  /*9bb0*/  ISETP.GT.AND P1, PT, R0, 0x8, P1 ;  /* 0x000000080000780c */ /* 0x000fe40000f24270 */
[----:B------:R-:W-:Y:S01]  /*9bc0*/  F2FP.BF16.F32.PACK_AB R148, RZ, R148 ;  /* 0x00000094ff94723e */ /* 0x000fe200000010ff */
[----:B------:R-:W-:Y:S01]  /*9bd0*/  @P0 STG.E.U16 desc[UR36][R6.64+0x1e2], R147 ;  /* 0x0001e29306000986 */ /* 0x000fe2000c101524 */
[----:B------:R-:W-:Y:S02]  /*9be0*/  F2FP.BF16.F32.PACK_AB R149, RZ, R149 ;  /* 0x00000095ff95723e */ /* 0x000fe400000010ff */
[----:B------:R-:W-:Y:S01]  /*9bf0*/  F2FP.BF16.F32.PACK_AB R150, RZ, R150 ;  /* 0x00000096ff96723e */ /* 0x000fe200000010ff */
[----:B------:R-:W-:Y:S01]  /*9c00*/  @P5 STG.E.U16 desc[UR36][R4.64+0x1f0], R148 ;  /* 0x0001f09404005986 */ /* 0x000fe2000c101524 */
[----:B------:R-:W-:-:S03]  /*9c10*/  F2FP.BF16.F32.PACK_AB R151, RZ, R151 ;  /* 0x00000097ff97723e */ /* 0x000fc600000010ff */
[----:B------:R0:W-:Y:S02]  /*9c20*/  @P4 STG.E.U16 desc[UR36][R4.64+0x1f2], R149 ;  /* 0x0001f29504004986 */ /* 0x0001e4000c101524 */
[----:B0-----:R-:W-:Y:S02]  /*9c30*/  @P2 IMAD.MOV.U32 R4, RZ, RZ, R6 ;  /* 0x000000ffff042224 */ /* 0x001fe400078e0006 */
[----:B------:R-:W-:-:S05]  /*9c40*/  @P2 IMAD.MOV.U32 R5, RZ, RZ, R7 ;  /* 0x000000ffff052224 */ /* 0x000fca00078e0007 */
[----:B------:R0:W-:Y:S04]  /*9c50*/  @P2 STG.E.U16 desc[UR36][R4.64+0x1f0], R150 ;  /* 0x0001f09604002986 */ /* 0x0001e8000c101524 */
[----:B------:R0:W-:Y:S02]  /*9c60*/  @P1 STG.E.U16 desc[UR36][R6.64+0x1f2], R151 ;  /* 0x0001f29706001986 */ /* 0x0001e4000c101524 */
.L_x_282:
[----:B------:R-:W-:Y:S05]  /*9c70*/  BSYNC B0 ;  /* 0x0000000000007941 */ /* 0x000fea0003800000 */
.L_x_28:
[----:B------:R-:W-:Y:S01]  /*9c80*/  ULDC UR4, c[0x0][0xc] ;  /* 0x0000030000047ab9 */ /* 0x000fe20000000800 */
[----:B------:R-:W-:Y:S01]  /*9c90*/  ULDC UR5, c[0x0][0x10] ;  /* 0x0000040000057ab9 */ /* 0x000fe20000000800 */
[----:B0-----:R-:W0:Y:S01]  /*9ca0*/  LDC R3, c[0x0][0x14] ;  /* 0x00000500ff037b82 */ /* 0x001e220000000800 */
[----:B------:R-:W-:Y:S01]  /*9cb0*/  UIMAD.WIDE.U32 UR4, UR4, UR5, URZ ;  /* 0x00000005040472a5 */ /* 0x000fe2000f8e003f */
[----:B------:R-:W-:Y:S01]  /*9cc0*/  PRMT R0, RZ, 0x7610, R0 ;  /* 0x00007610ff007816 */ /* 0x000fe20000000000 */
[----:B----45:R-:W-:Y:S02]  /*9cd0*/  IMAD.MOV.U32 R152, RZ, RZ, -0x1 ;  /* 0xffffffffff987424 */ /* 0x030fe400078e00ff */
[----:B------:R-:W-:Y:S02]  /*9ce0*/  IMAD.MOV.U32 R23, RZ, RZ, -0x1 ;  /* 0xffffffffff177424 */ /* 0x000fe400078e00ff */
[----:B0-----:R-:W-:-:S04]  /*9cf0*/  IMAD.WIDE.U32 R16, R3, UR4, R16 ;  /* 0x0000000403107c25 */ /* 0x001fc8000f8e0010 */
[----:B------:R-:W-:Y:S01]  /*9d00*/  IMAD R3, R3, UR5, RZ ;  /* 0x0000000503037c24 */ /* 0x000fe2000f8e02ff */
[----:B------:R-:W-:Y:S02]  /*9d10*/  ULDC.64 UR4, c[0x0][0x650] ;  /* 0x0001940000047ab9 */ /* 0x000fe40000000a00 */
[----:B------:R-:W-:Y:S01]  /*9d20*/  ISETP.GE.U32.AND P0, PT, R16, UR4, PT ;  /* 0x0000000410007c0c */ /* 0x000fe2000bf06070 */
[----:B------:R-:W-:-:S05]  /*9d30*/  IMAD.IADD R17, R17, 0x1, R3 ;  /* 0x0000000111117824 */ /* 0x000fca00078e0203 */
[----:B------:R-:W-:-:S13]  /*9d40*/  ISETP.GE.U32.AND.EX P0, PT, R17, UR5, PT, P0 ;  /* 0x0000000511007c0c */ /* 0x000fda000bf06100 */
[----:B------:R-:W-:Y:S05]  /*9d50*/  @P0 BRA `(.L_x_283) ;  /* 0x0000000400640947 */ /* 0x000fea0003800000 */
[----:B------:R-:W0:Y:S01]  /*9d60*/  S2R R12, SR_CTAID.X ;  /* 0x00000000000c7919 */ /* 0x000e220000002500 */
[----:B------:R-:W4:Y:S01]  /*9d70*/  LDC.64 R10, c[0x0][0x628] ;  /* 0x00018a00ff0a7b82 */ /* 0x000f220000000a00 */
[----:B------:R-:W-:Y:S01]  /*9d80*/  ULDC UR4, c[0x0][0x150] ;  /* 0x0000540000047ab9 */ /* 0x000fe20000000800 */
[----:B-123--:R-:W-:Y:S01]  /*9d90*/  IMAD.MOV.U32 R8, RZ, RZ, R16 ;  /* 0x000000ffff087224 */ /* 0x00efe200078e0010 */
[----:B------:R-:W1:Y:S01]  /*9da0*/  S2R R24, SR_CTAID.Y ;  /* 0x0000000000187919 */ /* 0x000e620000002600 */
[----:B------:R-:W-:-:S04]  /*9db0*/  IMAD.MOV.U32 R9, RZ, RZ, R17 ;  /* 0x000000ffff097224 */ /* 0x000fc800078e0011 */
[----:B------:R-:W2:Y:S08]  /*9dc0*/  LDC R21, c[0x0][0x144] ;  /* 0x00005100ff157b82 */ /* 0x000eb00000000800 */
[----:B------:R-:W3:Y:S08]  /*9dd0*/  LDC R0, c[0x0][0x630] ;  /* 0x00018c00ff007b82 */ /* 0x000ef00000000800 */
[----:B------:R-:W1:Y:S01]  /*9de0*/  LDC.64 R14, c[0x0][0x620] ;  /* 0x00018800ff0e7b82 */ /* 0x000e620000000a00 */
[----:B----4-:R-:W-:-:S04]  /*9df0*/  ISETP.NE.U32.AND P0, PT, R10, RZ, PT ;  /* 0x000000ff0a00720c */ /* 0x010fc80003f05070 */
[----:B------:R-:W-:Y:S02]  /*9e00*/  ISETP.NE.AND.EX P0, PT, R11, RZ, PT, P0 ;  /* 0x000000ff0b00720c */ /* 0x000fe40003f05300 */
[----:B0-----:R-:W-:-:S05]  /*9e10*/  I2FP.F32.U32 R3, R12 ;  /* 0x0000000c00037245 */ /* 0x001fca0000201000 */
[----:B------:R-:W-:-:S04]  /*9e20*/  FMUL R3, R3, UR4 ;  /* 0x0000000403037c20 */ /* 0x000fc80008400000 */
[----:B------:R0:W4:Y:S02]  /*9e30*/  F2I.U32.TRUNC.NTZ R20, R3 ;  /* 0x0000000300147305 */ /* 0x000124000020f000 */
[----:B--23--:R-:W-:Y:S05]  /*9e40*/  @!P0 BRA `(.L_x_284) ;  /* 0x0000000000288947 */ /* 0x00cfea0003800000 */
[----:B0-----:R-:W0:Y:S02]  /*9e50*/  LDC R3, c[0x0][0x634] ;  /* 0x00018d00ff037b82 */ /* 0x001e240000000800 */
        /* <DEDUP_REMOVED lines=9> */
.L_x_284:
[----:B------:R-:W2:Y:S01]  /*9ef0*/  LDC.64 R30, c[0x0][0x640] ;  /* 0x00019000ff1e7b82 */ /* 0x000ea20000000a00 */
[-CC-:B------:R-:W-:Y:S01]  /*9f00*/  SHF.R.U64 R23, R8, R0.reuse, R9.reuse ;  /* 0x0000000008177219 */ /* 0x180fe20000001209 */
[----:B----4-:R-:W-:Y:S01]  /*9f10*/  IMAD.MOV R20, RZ, RZ, -R20 ;  /* 0x000000ffff147224 */ /* 0x010fe200078e0a14 */
[----:B------:R-:W-:Y:S01]  /*9f20*/  SHF.R.U32.HI R0, RZ, R0, R9 ;  /* 0x00000000ff007219 */ /* 0x000fe20000011609 */
[----:B------:R-:W-:Y:S01]  /*9f30*/  ULDC UR4, c[0x0][0x154] ;  /* 0x0000550000047ab9 */ /* 0x000fe20000000800 */
[----:B0-----:R-:W-:Y:S01]  /*9f40*/  IADD3 R3, P0, RZ, -R23, RZ ;  /* 0x80000017ff037210 */ /* 0x001fe20007f1e0ff */
[----:B------:R-:W-:Y:S02]  /*9f50*/  IMAD R26, R21, R20, R12 ;  /* 0x00000014151a7224 */ /* 0x000fe400078e020c */
[----:B------:R-:W0:Y:S01]  /*9f60*/  LDC R6, c[0x0][0x618] ;  /* 0x00018600ff067b82 */ /* 0x000e220000000800 */
[----:B------:R-:W-:Y:S02]  /*9f70*/  IMAD.MOV.U32 R7, RZ, RZ, 0x1 ;  /* 0x00000001ff077424 */ /* 0x000fe400078e00ff */
[----:B------:R-:W-:-:S04]  /*9f80*/  IMAD.X R5, RZ, RZ, ~R0, P0 ;  /* 0x000000ffff057224 */ /* 0x000fc800000e0e00 */
[-C--:B-1----:R-:W-:Y:S01]  /*9f90*/  IMAD R0, R5, R14.reuse, RZ ;  /* 0x0000000e05007224 */ /* 0x082fe200078e02ff */
[----:B------:R-:W1:Y:S01]  /*9fa0*/  LDC R8, c[0x0][0x608] ;  /* 0x00018200ff087b82 */ /* 0x000e620000000800 */
[----:B------:R-:W-:-:S04]  /*9fb0*/  IMAD.WIDE.U32 R4, R3, R14, R16 ;  /* 0x0000000e03047225 */ /* 0x000fc800078e0010 */
[----:B------:R-:W-:Y:S01]  /*9fc0*/  IMAD R3, R3, R15, R0 ;  /* 0x0000000f03037224 */ /* 0x000fe200078e0200 */
[----:B------:R-:W-:Y:S02]  /*9fd0*/  I2FP.F32.U32 R0, R24 ;  /* 0x0000001800007245 */ /* 0x000fe40000201000 */
[----:B------:R-:W3:Y:S01]  /*9fe0*/  LDC R28, c[0x0][0x658] ;  /* 0x00019600ff1c7b82 */ /* 0x000ee20000000800 */
[----:B------:R-:W-:Y:S01]  /*9ff0*/  IMAD.IADD R3, R5, 0x1, R3 ;  /* 0x0000000105037824 */ /* 0x000fe200078e0203 */
[----:B--2---:R-:W-:Y:S01]  /*a000*/  ISETP.NE.U32.AND P0, PT, R30, RZ, PT ;  /* 0x000000ff1e00720c */ /* 0x004fe20003f05070 */
[----:B------:R-:W-:Y:S01]  /*a010*/  FMUL R0, R0, UR4 ;  /* 0x0000000400007c20 */ /* 0x000fe20008400000 */
[----:B------:R-:W-:Y:S02]  /*a020*/  IMAD.MOV.U32 R5, RZ, RZ, -0x1 ;  /* 0xffffffffff057424 */ /* 0x000fe400078e00ff */
[----:B------:R-:W-:Y:S01]  /*a030*/  ISETP.NE.AND.EX P0, PT, R31, RZ, PT, P0 ;  /* 0x000000ff1f00720c */ /* 0x000fe20003f05300 */
[----:B------:R2:W4:Y:S01]  /*a040*/  F2I.U32.TRUNC.NTZ R13, R0 ;  /* 0x00000000000d7305 */ /* 0x000522000020f000 */
[----:B------:R-:W2:Y:S01]  /*a050*/  LDC R15, c[0x0][0x148] ;  /* 0x00005200ff0f7b82 */ /* 0x000ea20000000800 */
[----:B0-----:R-:W-:-:S02]  /*a060*/  SHF.R.U64 R12, R4, R6, R3 ;  /* 0x00000006040c7219 */ /* 0x001fc40000001203 */
[----:B------:R-:W-:-:S05]  /*a070*/  SHF.R.U32.HI R3, RZ, R6, R3 ;  /* 0x00000006ff037219 */ /* 0x000fca0000011603 */
[----:B------:R-:W0:Y:S01]  /*a080*/  LDC R20, c[0x0][0x600] ;  /* 0x00018000ff147b82 */ /* 0x000e220000000800 */
[-CC-:B-1----:R-:W-:Y:S02]  /*a090*/  SHF.R.U64 R10, R12, R8.reuse, R3.reuse ;  /* 0x000000080c0a7219 */ /* 0x182fe40000001203 */
[----:B------:R-:W-:-:S05]  /*a0a0*/  SHF.R.U32.HI R3, RZ, R8, R3 ;  /* 0x00000008ff037219 */ /* 0x000fca0000011603 */
[----:B------:R-:W1:Y:S01]  /*a0b0*/  LDC R21, c[0x0][0x648] ;  /* 0x00019200ff157b82 */ /* 0x000e620000000800 */
[-C--:B---3--:R-:W-:Y:S02]  /*a0c0*/  SHF.L.U32 R4, R5, R28.reuse, RZ ;  /* 0x0000001c05047219 */ /* 0x088fe400000006ff */
[-CC-:B------:R-:W-:Y:S02]  /*a0d0*/  SHF.R.U64 R14, R10, R28.reuse, R3.reuse ;  /* 0x0000001c0a0e7219 */ /* 0x180fe40000001203 */
[----:B------:R-:W-:Y:S02]  /*a0e0*/  SHF.R.U32.HI R5, RZ, R28, R3 ;  /* 0x0000001cff057219 */ /* 0x000fe40000011603 */
[----:B------:R-:W-:Y:S01]  /*a0f0*/  LOP3.LUT R153, RZ, R4, RZ, 0x33, !PT ;  /* 0x00000004ff997212 */ /* 0x000fe200078e33ff */
[----:B------:R-:W3:Y:S01]  /*a100*/  LDC R25, c[0x0][0x638] ;  /* 0x00018e00ff197b82 */ /* 0x000ee20000000800 */
[----:B------:R-:W-:Y:S01]  /*a110*/  SHF.L.U32 R28, R7, R28, RZ ;  /* 0x0000001c071c7219 */ /* 0x000fe200000006ff */
[----:B------:R-:W-:-:S06]  /*a120*/  IMAD.MOV.U32 R4, RZ, RZ, R14 ;  /* 0x000000ffff047224 */ /* 0x000fcc00078e000e */
[----:B------:R-:W0:Y:S01]  /*a130*/  LDC R27, c[0x0][0x610] ;  /* 0x00018400ff1b7b82 */ /* 0x000e220000000800 */
[----:B----4-:R-:W-:Y:S05]  /*a140*/  @!P0 BRA `(.L_x_285) ;  /* 0x0000000000288947 */ /* 0x010fea0003800000 */
[----:B------:R-:W4:Y:S02]  /*a150*/  LDC R3, c[0x0][0x64c] ;  /* 0x00019300ff037b82 */ /* 0x000f240000000800 */
[----:B----4-:R-:W-:-:S05]  /*a160*/  IADD3 R3, P0, R14, R3, RZ ;  /* 0x000000030e037210 */ /* 0x010fca0007f1e0ff */
        /* <DEDUP_REMOVED lines=8> */
.L_x_285:
[----:B------:R-:W-:Y:S01]  /*a1f0*/  ISETP.NE.AND P0, PT, R2, 0x1, PT ;  /* 0x000000010200780c */ /* 0x000fe20003f05270 */
[----:B------:R-:W-:Y:S01]  /*a200*/  IMAD.MOV R13, RZ, RZ, -R13 ;  /* 0x000000ffff0d7224 */ /* 0x000fe200078e0a0d */
[----:B-12---:R-:W-:Y:S01]  /*a210*/  SHF.R.U64 R0, R4, R21, R5 ;  /* 0x0000001504007219 */ /* 0x006fe20000001205 */
[----:B0-----:R-:W-:Y:S01]  /*a220*/  VIADD R5, R20, 0xffffffff ;  /* 0xffffffff14057836 */ /* 0x001fe20000000000 */
[----:B------:R-:W-:-:S03]  /*a230*/  LOP3.LUT R153, R10, R153, RZ, 0xc0, !PT ;  /* 0x000000990a997212 */ /* 0x000fc600078ec0ff */
[----:B------:R-:W-:Y:S01]  /*a240*/  IMAD.MOV R3, RZ, RZ, -R0 ;  /* 0x000000ffff037224 */ /* 0x000fe200078e0a00 */
[----:B------:R-:W-:Y:S01]  /*a250*/  LOP3.LUT R5, R12, R5, RZ, 0xc0, !PT ;  /* 0x000000050c057212 */ /* 0x000fe200078ec0ff */
[----:B------:R-:W-:Y:S02]  /*a260*/  IMAD R153, R28, R0, R153 ;  /* 0x000000001c997224 */ /* 0x000fe400078e0299 */
[----:B---3--:R-:W-:Y:S02]  /*a270*/  IMAD R0, R3, R25, R14 ;  /* 0x0000001903007224 */ /* 0x008fe400078e020e */
[----:B------:R-:W-:Y:S02]  /*a280*/  @P0 IMAD R26, R15, R13, R24 ;  /* 0x0000000d0f1a0224 */ /* 0x000fe400078e0218 */
[----:B------:R-:W-:Y:S02]  /*a290*/  IMAD R4, R0, R20, R5 ;  /* 0x0000001400047224 */ /* 0x000fe400078e0205 */
[----:B------:R-:W-:-:S02]  /*a2a0*/  IMAD R153, R153, R27, R26 ;  /* 0x0000001b99997224 */ /* 0x000fc400078e021a */
[----:B------:R-:W-:-:S03]  /*a2b0*/  IMAD.MOV.U32 R3, RZ, RZ, 0x1 ;  /* 0x00000001ff037424 */ /* 0x000fc600078e00ff */
[----:B------:R-:W-:Y:S02]  /*a2c0*/  SEL R152, R4, R153, !P0 ;  /* 0x0000009904987207 */ /* 0x000fe40004000000 */
[----:B------:R-:W-:Y:S02]  /*a2d0*/  PRMT R0, R3, 0x7610, R0 ;  /* 0x0000761003007816 */ /* 0x000fe40000000000 */
[----:B------:R-:W-:-:S07]  /*a2e0*/  SEL R153, R153, R4, !P0 ;  /* 0x0000000499997207 */ /* 0x000fce0004000000 */
.L_x_283:
[----:B------:R-:W-:-:S13]  /*a2f0*/  LOP3.LUT P0, RZ, R0, 0xff, RZ, 0xc0, !PT ;  /* 0x000000ff00ff7812 */ /* 0x000fda000780c0ff */
[----:B------:R-:W-:Y:S05]  /*a300*/  @P0 BRA `(.L_x_286) ;  /* 0xffffff6800f80947 */ /* 0x000fea000383ffff */
[----:B------:R-:W-:Y:S05]  /*a310*/  EXIT ;  /* 0x000000000000794d */ /* 0x000fea0003800000 */
.L_x_3:
[----:B0-----:R-:W-:Y:S01]  /*a320*/  ULDC.64 UR4, c[0x0][0x650] ;  /* 0x0001940000047ab9 */ /* 0x001fe20000000a00 */
        /* <DEDUP_REMOVED lines=25> */
.L_x_288:
[--C-:B------:R-:W-:Y:S01]  /*a4c0*/  SHF.R.U64 R12, R10, R14, R11.reuse ;  /* 0x0000000e0a0c7219 */ /* 0x100fe2000000120b */
[----:B------:R-:W0:Y:S01]  /*a4d0*/  LDC R22, c[0x0][0x618] ;  /* 0x00018600ff167b82 */ /* 0x000e220000000800 */
[----:B------:R-:W-:Y:S01]  /*a4e0*/  I2FP.F32.U32 R6, R4 ;  /* 0x0000000400067245 */ /* 0x000fe20000201000 */
[----:B------:R-:W-:Y:S01]  /*a4f0*/  ULDC UR4, c[0x0][0x150] ;  /* 0x0000540000047ab9 */ /* 0x000fe20000000800 */
[----:B------:R-:W-:Y:S02]  /*a500*/  SHF.R.U32.HI R5, RZ, R14, R11 ;  /* 0x0000000eff057219 */ /* 0x000fe4000001160b */
[----:B------:R-:W-:Y:S01]  /*a510*/  IADD3 R9, P0, RZ, -R12, RZ ;  /* 0x8000000cff097210 */ /* 0x000fe20007f1e0ff */
[----:B------:R-:W-:Y:S01]  /*a520*/  FMUL R11, R6, UR4 ;  /* 0x00000004060b7c20 */ /* 0x000fe20008400000 */
[----:B------:R-:W-:Y:S01]  /*a530*/  ULDC UR4, c[0x0][0x154] ;  /* 0x0000550000047ab9 */ /* 0x000fe20000000800 */
[----:B------:R-:W1:Y:S02]  /*a540*/  LDC.64 R24, c[0x0][0x640] ;  /* 0x00019000ff187b82 */ /* 0x000e640000000a00 */
[----:B------:R-:W-:-:S02]  /*a550*/  IMAD.X R5, RZ, RZ, ~R5, P0 ;  /* 0x000000ffff057224 */ /* 0x000fc400000e0e05 */
[----:B------:R-:W2:Y:S01]  /*a560*/  F2I.U32.TRUNC.NTZ R11, R11 ;  /* 0x0000000b000b7305 */ /* 0x000ea2000020f000 */
[----:B------:R-:W-:-:S03]  /*a570*/  IMAD.WIDE.U32 R6, R9, R20, R16 ;  /* 0x0000001409067225 */ /* 0x000fc600078e0010 */
[----:B------:R-:W3:Y:S01]  /*a580*/  LDC R13, c[0x0][0x144] ;  /* 0x00005100ff0d7b82 */ /* 0x000ee20000000800 */
[----:B------:R-:W-:-:S04]  /*a590*/  IMAD R8, R5, R20, RZ ;  /* 0x0000001405087224 */ /* 0x000fc800078e02ff */
[----:B------:R-:W-:Y:S02]  /*a5a0*/  IMAD R5, R9, R21, R8 ;  /* 0x0000001509057224 */ /* 0x000fe400078e0208 */
[----:B------:R-:W-:Y:S01]  /*a5b0*/  IMAD.MOV.U32 R8, RZ, RZ, -0x1 ;  /* 0xffffffffff087424 */ /* 0x000fe200078e00ff */
[----:B------:R-:W4:Y:S01]  /*a5c0*/  LDC R14, c[0x0][0x608] ;  /* 0x00018200ff0e7b82 */ /* 0x000f220000000800 */
[----:B------:R-:W-:Y:S01]  /*a5d0*/  IMAD.IADD R5, R7, 0x1, R5 ;  /* 0x0000000107057824 */ /* 0x000fe200078e0205 */
[----:B------:R-:W-:-:S04]  /*a5e0*/  I2FP.F32.U32 R7, R3 ;  /* 0x0000000300077245 */ /* 0x000fc80000201000 */
[-C--:B0-----:R-:W-:Y:S01]  /*a5f0*/  SHF.R.U64 R10, R6, R22.reuse, R5 ;  /* 0x00000016060a7219 */ /* 0x081fe20000001205 */
[----:B--2---:R-:W-:Y:S01]  /*a600*/  IMAD.MOV R6, RZ, RZ, -R11 ;  /* 0x000000ffff067224 */ /* 0x004fe200078e0a0b */
[----:B------:R-:W0:Y:S01]  /*a610*/  LDC R9, c[0x0][0x658] ;  /* 0x00019600ff097b82 */ /* 0x000e220000000800 */
[----:B-1----:R-:W-:Y:S01]  /*a620*/  ISETP.NE.U32.AND P0, PT, R24, RZ, PT ;  /* 0x000000ff1800720c */ /* 0x002fe20003f05070 */
[----:B------:R-:W-:Y:S01]  /*a630*/  FMUL R7, R7, UR4 ;  /* 0x0000000407077c20 */ /* 0x000fe20008400000 */
[----:B------:R-:W-:Y:S02]  /*a640*/  SHF.R.U32.HI R5, RZ, R22, R5 ;  /* 0x00000016ff057219 */ /* 0x000fe40000011605 */
[----:B------:R-:W-:-:S03]  /*a650*/  ISETP.NE.AND.EX P0, PT, R25, RZ, PT, P0 ;  /* 0x000000ff1900720c */ /* 0x000fc60003f05300 */
[----:B------:R-:W1:Y:S01]  /*a660*/  LDC R20, c[0x0][0x148] ;  /* 0x00005200ff147b82 */ /* 0x000e620000000800 */
[----:B---3--:R-:W-:Y:S02]  /*a670*/  IMAD R23, R13, R6, R4 ;  /* 0x000000060d177224 */ /* 0x008fe400078e0204 */
[----:B------:R-:W-:-:S05]  /*a680*/  IMAD.MOV.U32 R6, RZ, RZ, 0x1 ;  /* 0x00000001ff067424 */ /* 0x000fca00078e00ff */
[----:B------:R-:W2:Y:S01]  /*a690*/  LDC R21, c[0x0][0x600] ;  /* 0x00018000ff157b82 */ /* 0x000ea20000000800 */
[-CC-:B----4-:R-:W-:Y:S02]  /*a6a0*/  SHF.R.U64 R13, R10, R14.reuse, R5.reuse ;  /* 0x0000000e0a0d7219 */ /* 0x190fe40000001205 */
[----:B------:R-:W-:Y:S02]  /*a6b0*/  SHF.R.U32.HI R4, RZ, R14, R5 ;  /* 0x0000000eff047219 */ /* 0x000fe40000011605 */
[----:B------:R3:W4:Y:S03]  /*a6c0*/  F2I.U32.TRUNC.NTZ R14, R7 ;  /* 0x00000007000e7305 */ /* 0x000726000020f000 */
[----:B------:R-:W1:Y:S01]  /*a6d0*/  LDC R26, c[0x0][0x648] ;  /* 0x00019200ff1a7b82 */ /* 0x000e620000000800 */
[-C--:B0-----:R-:W-:Y:S02]  /*a6e0*/  SHF.R.U64 R15, R13, R9.reuse, R4 ;  /* 0x000000090d0f7219 */ /* 0x081fe40000001204 */
[----:B------:R-:W-:-:S02]  /*a6f0*/  SHF.L.U32 R8, R8, R9, RZ ;  /* 0x0000000908087219 */ /* 0x000fc400000006ff */
[-C--:B------:R-:W-:Y:S01]  /*a700*/  SHF.R.U32.HI R5, RZ, R9.reuse, R4 ;  /* 0x00000009ff057219 */ /* 0x080fe20000011604 */
[----:B------:R-:W-:Y:S01]  /*a710*/  IMAD.MOV.U32 R4, RZ, RZ, R15 ;  /* 0x000000ffff047224 */ /* 0x000fe200078e000f */
[----:B------:R-:W-:Y:S01]  /*a720*/  SHF.L.U32 R22, R6, R9, RZ ;  /* 0x0000000906167219 */ /* 0x000fe200000006ff */
[----:B------:R-:W0:Y:S01]  /*a730*/  LDC R27, c[0x0][0x638] ;  /* 0x00018e00ff1b7b82 */ /* 0x000e220000000800 */
[----:B------:R-:W-:-:S07]  /*a740*/  LOP3.LUT R28, RZ, R8, RZ, 0x33, !PT ;  /* 0x00000008ff1c7212 */ /* 0x000fce00078e33ff */
        /* <DEDUP_REMOVED lines=12> */
.L_x_289:
[----:B------:R-:W-:Y:S01]  /*a810*/  ISETP.NE.AND P0, PT, R2, 0x1, PT ;  /* 0x000000010200780c */ /* 0x000fe20003f05270 */
[----:B--2---:R-:W-:Y:S01]  /*a820*/  VIADD R7, R21, 0xffffffff ;  /* 0xffffffff15077836 */ /* 0x004fe20000000000 */
[----:B-1----:R-:W-:Y:S01]  /*a830*/  SHF.R.U64 R5, R4, R26, R5 ;  /* 0x0000001a04057219 */ /* 0x002fe20000001205 */
[----:B------:R-:W-:Y:S01]  /*a840*/  IMAD.MOV R14, RZ, RZ, -R14 ;  /* 0x000000ffff0e7224 */ /* 0x000fe200078e0a0e */
[----:B------:R-:W-:Y:S01]  /*a850*/  LOP3.LUT R4, R13, R28, RZ, 0xc0, !PT ;  /* 0x0000001c0d047212 */ /* 0x000fe200078ec0ff */
[----:B------:R-:W-:Y:S01]  /*a860*/  IMAD.MOV.U32 R8, RZ, RZ, R12 ;  /* 0x000000ffff087224 */ /* 0x000fe200078e000c */
[----:B------:R-:W-:Y:S01]  /*a870*/  LOP3.LUT R10, R10, R7, RZ, 0xc0, !PT ;  /* 0x000000070a0a7212 */ /* 0x000fe200078ec0ff */
[----:B------:R-:W-:Y:S02]  /*a880*/  IMAD.MOV R6, RZ, RZ, -R5 ;  /* 0x000000ffff067224 */ /* 0x000fe400078e0a05 */
[----:B------:R-:W-:-:S04]  /*a890*/  IMAD R4, R22, R5, R4 ;  /* 0x0000000516047224 */ /* 0x000fc800078e0204 */
[----:B------:R-:W-:Y:S02]  /*a8a0*/  @P0 IMAD R23, R20, R14, R3 ;  /* 0x0000000e14170224 */ /* 0x000fe400078e0203 */
[----:B0-----:R-:W-:Y:S02]  /*a8b0*/  IMAD R3, R6, R27, R15 ;  /* 0x0000001b06037224 */ /* 0x001fe400078e020f */
[----:B------:R-:W-:Y:S02]  /*a8c0*/  IMAD R7, R4, R29, R23 ;  /* 0x0000001d04077224 */ /* 0x000fe400078e0217 */
[----:B------:R-:W-:Y:S02]  /*a8d0*/  IMAD R4, R3, R21, R10 ;  /* 0x0000001503047224 */ /* 0x000fe400078e020a */
[----:B------:R-:W-:-:S03]  /*a8e0*/  IMAD.MOV.U32 R6, RZ, RZ, 0x1 ;  /* 0x00000001ff067424 */ /* 0x000fc600078e00ff */
[----:B------:R-:W-:Y:S02]  /*a8f0*/  SEL R9, R4, R7, !P0 ;  /* 0x0000000704097207 */ /* 0x000fe40004000000 */
[----:B------:R-:W-:-:S07]  /*a900*/  SEL R7, R7, R4, !P0 ;  /* 0x0000000407077207 */ /* 0x000fce0004000000 */
.L_x_287:
[----:B------:R-:W-:-:S08]  /*a910*/  NOP ;  /* 0x0000000000007918 */ /* 0x000fd00000000000 */
[----:B------:R-:W0:-:S00]  /*a920*/  USETMAXREG.DEALLOC.CTAPOOL 0x28 ;  /* 0x00000028000079c8 */ /* 0x000e0000080e0500 */
[----:B0-----:R-:W-:-:S13]  /*a930*/  ISETP.NE.AND P0, PT, R0, RZ, PT ;  /* 0x000000ff0000720c */ /* 0x001fda0003f05270 */
[----:B------:R-:W-:Y:S05]  /*a940*/  @P0 EXIT ;  /* 0x000000000000094d */ /* 0x000fea0003800000 */
[----:B------:R-:W-:Y:S01]  /*a950*/  LOP3.LUT P0, RZ, R6, 0xff, RZ, 0xc0, !PT ;  /* 0x000000ff06ff7812 */ /* 0x000fe2000780c0ff */
[----:B------:R-:W-:Y:S02]  /*a960*/  IMAD.MOV.U32 R3, RZ, RZ, 0x1 ;  /* 0x00000001ff037424 */ /* 0x000fe400078e00ff */
[----:B------:R-:W-:-:S10]  /*a970*/  IMAD.MOV.U32 R0, RZ, RZ, RZ ;  /* 0x000000ffff007224 */ /* 0x000fd400078e00ff */
[----:B------:R-:W-:Y:S05]  /*a980*/  @!P0 BRA `(.L_x_290) ;  /* 0x0000000c006c8947 */ /* 0x000fea0003800000 */
[----:B------:R-:W0:Y:S01]  /*a990*/  LDC R0, c[0x0][0x28c] ;  /* 0x0000a300ff007b82 */ /* 0x000e220000000800 */
[----:B------:R-:W-:Y:S01]  /*a9a0*/  ULDC UR5, c[0x0][0x658] ;  /* 0x0001960000057ab9 */ /* 0x000fe20000000800 */
[----:B------:R-:W-:Y:S01]  /*a9b0*/  UMOV UR7, 0xffffffff ;  /* 0xffffffff00077882 */ /* 0x000fe20000000000 */
[----:B------:R-:W-:Y:S01]  /*a9c0*/  ULDC UR6, c[0x0][0xc] ;  /* 0x0000030000067ab9 */ /* 0x000fe20000000800 */
[----:B------:R-:W-:Y:S01]  /*a9d0*/  USHF.L.U32 UR9, UR7, UR5, URZ ;  /* 0x0000000507097299 */ /* 0x000fe2000800063f */
[C---:B------:R-:W-:Y:S01]  /*a9e0*/  LOP3.LUT P2, RZ, R18.reuse, 0x7f, RZ, 0xc0, !PT ;  /* 0x0000007f12ff7812 */ /* 0x040fe2000784c0ff */
[----:B------:R-:W-:Y:S01]  /*a9f0*/  UMOV UR8, 0x1 ;  /* 0x0000000100087882 */ /* 0x000fe20000000000 */
[----:B------:R-:W-:Y:S01]  /*aa00*/  ULDC UR7, c[0x0][0x10] ;  /* 0x0000040000077ab9 */ /* 0x000fe20000000800 */
[----:B------:R-:W-:Y:S01]  /*aa10*/  LOP3.LUT P0, RZ, R18, 0x1f, RZ, 0xc0, !PT ;  /* 0x0000001f12ff7812 */ /* 0x000fe2000780c0ff */
[----:B------:R-:W-:Y:S01]  /*aa20*/  UIMAD.WIDE.U32 UR6, UR6, UR7, URZ ;  /* 0x00000007060672a5 */ /* 0x000fe2000f8e003f */
[----:B------:R-:W-:Y:S01]  /*aa30*/  BSSY B0, `(.L_x_290) ;  /* 0x00000d0000007945 */ /* 0x000fe20003800000 */
[----:B------:R-:W-:Y:S01]  /*aa40*/  USHF.L.U32 UR5, UR8, UR5, URZ ;  /* 0x0000000508057299 */ /* 0x000fe2000800063f */
[----:B------:R-:W-:Y:S01]  /*aa50*/  IMAD.MOV.U32 R11, RZ, RZ, 0x1 ;  /* 0x00000001ff0b7424 */ /* 0x000fe200078e00ff */
[----:B------:R-:W-:Y:S01]  /*aa60*/  LOP3.LUT R18, R19, 0x2, RZ, 0xfc, !PT ;  /* 0x0000000213127812 */ /* 0x000fe200078efcff */
[----:B------:R-:W-:Y:S01]  /*aa70*/  ULDC UR8, c[0x0][0x14] ;  /* 0x0000050000087ab9 */ /* 0x000fe20000000800 */
[----:B------:R-:W-:Y:S01]  /*aa80*/  PLOP3.LUT P0, PT, P0, P2, PT, 0x8a, 0x0 ;  /* 0x000000000000781c */ /* 0x000fe20000705172 */
[----:B------:R-:W-:-:S02]  /*aa90*/  UIMAD.WIDE.U32 UR30, UR6, UR8, URZ ;  /* 0x00000008061e72a5 */ /* 0x000fc4000f8e003f */
[----:B------:R-:W-:Y:S01]  /*aaa0*/  UIMAD UR7, UR7, UR8, URZ ;  /* 0x00000008070772a4 */ /* 0x000fe2000f8e023f */
[----:B------:R-:W-:Y:S01]  /*aab0*/  ULDC UR4, c[0x0][0x600] ;  /* 0x0001800000047ab9 */ /* 0x000fe20000000800 */
[----:B------:R-:W-:Y:S02]  /*aac0*/  ULOP3.LUT UR6, URZ, UR9, URZ, 0x33, !UPT ;  /* 0x000000093f067292 */ /* 0x000fe4000f8e333f */
[----:B------:R-:W-:Y:S01]  /*aad0*/  UIADD3 UR4, UR4, -0x1, URZ ;  /* 0xffffffff04047890 */ /* 0x000fe2000fffe03f */
[----:B0-----:R-:W-:Y:S01]  /*aae0*/  VIADD R0, R0, 0x7f ;  /* 0x0000007f00007836 */ /* 0x001fe20000000000 */
[----:B------:R-:W-:Y:S01]  /*aaf0*/  UIADD3 UR7, UR31, UR7, URZ ;  /* 0x000000071f077290 */ /* 0x000fe2000fffe03f */
[----:B------:R-:W-:-:S03]  /*ab00*/  ULDC.64 UR38, c[0x0][0x198] ;  /* 0x0000660000267ab9 */ /* 0x000fc60000000a00 */
[----:B------:R-:W-:-:S04]  /*ab10*/  SHF.R.S32.HI R3, RZ, 0x1f, R0 ;  /* 0x0000001fff037819 */ /* 0x000fc80000011400 */
[----:B------:R-:W-:Y:S01]  /*ab20*/  LEA.HI R3, R3, R0, RZ, 0x7 ;  /* 0x0000000003037211 */ /* 0x000fe200078f38ff */
[----:B------:R-:W-:-:S03]  /*ab30*/  IMAD.MOV.U32 R0, RZ, RZ, RZ ;  /* 0x000000ffff007224 */ /* 0x000fc600078e00ff */
[----:B------:R-:W-:Y:S01]  /*ab40*/  SHF.R.S32.HI R13, RZ, 0x7, R3 ;  /* 0x00000007ff0d7819 */ /* 0x000fe20000011403 */
[----:B------:R-:W-:-:S04]  /*ab50*/  IMAD.MOV.U32 R3, RZ, RZ, 0x1 ;  /* 0x00000001ff037424 */ /* 0x000fc800078e00ff */
[----:B------:R-:W-:-:S07]  /*ab60*/  VIADD R10, R13, 0x1 ;  /* 0x000000010d0a7836 */ /* 0x000fce0000000000 */
.L_x_302:
[----:B------:R-:W-:-:S03]  /*ab70*/  UMOV UR8, 0xffffffff ;  /* 0xffffffff00087882 */ /* 0x000fc60000000000 */
[----:B------:R-:W-:Y:S05]  /*ab80*/  BRA.DIV UR8, `(.L_x_291) ;  /* 0x0000000e08907947 */ /* 0x000fea000b800000 */
[----:B------:R-:W-:-:S13]  /*ab90*/  ELECT P6, URZ, PT ;  /* 0x00000000003f782f */ /* 0x000fda00038c0000 */
.L_x_311:
[----:B------:R-:W-:Y:S04]  /*aba0*/  BSSY B1, `(.L_x_292) ;  /* 0x0000046000017945 */ /* 0x000fe80003800000 */
[----:B------:R-:W-:Y:S05]  /*abb0*/  @!P6 BRA `(.L_x_293) ;  /* 0x000000040010e947 */ /* 0x000fea0003800000 */
[----:B------:R-:W0:Y:S02]  /*abc0*/  LDC R4, c[0x0][0x28c] ;  /* 0x0000a300ff047b82 */ /* 0x000e240000000800 */
[----:B0-----:R-:W-:-:S13]  /*abd0*/  ISETP.GE.AND P1, PT, R4, 0x1, PT ;  /* 0x000000010400780c */ /* 0x001fda0003f26270 */
[----:B------:R-:W-:Y:S05]  /*abe0*/  @!P1 BRA `(.L_x_293) ;  /* 0x0000000400049947 */ /* 0x000fea0003800000 */
[----:B------:R-:W-:Y:S02]  /*abf0*/  IMAD.SHL.U32 R14, R7, 0x80, RZ ;  /* 0x00000080070e7824 */ /* 0x000fe400078e00ff */
[----:B------:R-:W-:Y:S02]  /*ac00*/  IMAD.SHL.U32 R15, R9, 0x100, RZ ;  /* 0x00000100090f7824 */ /* 0x000fe400078e00ff */
[----:B------:R-:W-:Y:S02]  /*ac10*/  IMAD.MOV.U32 R20, RZ, RZ, RZ ;  /* 0x000000ffff147224 */ /* 0x000fe400078e00ff */
[----:B------:R-:W-:Y:S02]  /*ac20*/  IMAD.MOV.U32 R4, RZ, RZ, R10 ;  /* 0x000000ffff047224 */ /* 0x000fe400078e000a */
[----:B------:R-:W-:Y:S02]  /*ac30*/  IMAD.MOV.U32 R5, RZ, RZ, R3 ;  /* 0x000000ffff057224 */ /* 0x000fe400078e0003 */
[----:B------:R-:W-:-:S02]  /*ac40*/  IMAD.MOV.U32 R6, RZ, RZ, R0 ;  /* 0x000000ffff067224 */ /* 0x000fc400078e0000 */
[----:B------:R-:W-:-:S07]  /*ac50*/  VIADD R22, R14, 0x40 ;  /* 0x000000400e167836 */ /* 0x000fce0000000000 */
.L_x_297:
[----:B------:R-:W0:Y:S01]  /*ac60*/  S2R R12, SR_CgaCtaId ;  /* 0x00000000000c7919 */ /* 0x000e220000008800 */
[----:B------:R-:W-:Y:S01]  /*ac70*/  MOV R7, 0x400 ;  /* 0x0000040000077802 */ /* 0x000fe20000000f00 */
[----:B------:R-:W1:Y:S03]  /*ac80*/  @!P2 LDC R9, c[0x0][0x500] ;  /* 0x00014000ff09ab82 */ /* 0x000e660000000800 */
[----:B0-----:R-:W-:Y:S02]  /*ac90*/  LEA R21, R12, R7, 0x18 ;  /* 0x000000070c157211 */ /* 0x001fe400078ec0ff */
[----:B------:R-:W-:-:S03]  /*aca0*/  SHF.L.U32 R7, R5, 0x1f, RZ ;  /* 0x0000001f05077819 */ /* 0x000fc600000006ff */
[----:B------:R-:W-:-:S04]  /*acb0*/  IMAD R12, R6, 0x8, R21 ;  /* 0x00000008060c7824 */ /* 0x000fc800078e0215 */
[----:B------:R-:W0:Y:S02]  /*acc0*/  SYNCS.PHASECHK.TRANS64.TRYWAIT P1, [R12+URZ+0x10], R7 ;  /* 0x000010070c0075a7 */ /* 0x000e24000802017f */
[----:B01----:R-:W-:Y:S05]  /*acd0*/  @!P1 BRA `(.L_x_294) ;  /* 0x0000000c005c9947 */ /* 0x003fea0003800000 */
.L_x_312:
[----:B0-----:R-:W-:Y:S01]  /*ace0*/  PRMT R7, R18, 0x9910, RZ ;  /* 0x0000991012077816 */ /* 0x001fe200000000ff */
[----:B------:R0:W-:Y:S03]  /*acf0*/  @!P2 SYNCS.ARRIVE.TRANS64 RZ, [R12+URZ], R9 ;  /* 0x000000090cffa9a7 */ /* 0x0001e6000800003f */
[----:B------:R-:W-:-:S13]  /*ad00*/  ISETP.NE.AND P1, PT, R7, 0x2, PT ;  /* 0x000000020700780c */ /* 0x000fda0003f25270 */
[----:B0-----:R-:W-:Y:S05]  /*ad10*/  @P1 BRA `(.L_x_295) ;  /* 0x0000000000041947 */ /* 0x001fea0003800000 */
[----:B------:R-:W-:Y:S01]  /*ad20*/  BPT.TRAP 0x1 ;  /* 0x000000040000795c */ /* 0x000fe20000300000 */
.L_x_295:
[----:B------:R-:W-:Y:S05]  /*ad30*/  @P0 BRA `(.L_x_296) ;  /* 0x0000000000040947 */ /* 0x000fea0003800000 */
[----:B------:R-:W-:Y:S01]  /*ad40*/  BPT.TRAP 0x1 ;  /* 0x000000040000795c */ /* 0x000fe20000300000 */
.L_x_296:
[--C-:B------:R-:W-:Y:S01]  /*ad50*/  IMAD R7, R6, 0x8000, R21.reuse ;  /* 0x0000800006077824 */ /* 0x100fe200078e0215 */
[----:B------:R-:W-:Y:S01]  /*ad60*/  R2UR UR35, R20 ;  /* 0x00000000142372ca */ /* 0x000fe200000e0000 */
[----:B------:R-:W-:Y:S01]  /*ad70*/  IMAD R21, R6, 0x10000, R21 ;  /* 0x0001000006157824 */ /* 0x000fe200078e0215 */
[----:B------:R-:W-:Y:S01]  /*ad80*/  R2UR UR33, R12 ;  /* 0x000000000c2172ca */ /* 0x000fe200000e0000 */
[----:B------:R-:W-:Y:S01]  /*ad90*/  VIADD R4, R4, 0xffffffff ;  /* 0xffffffff04047836 */ /* 0x000fe20000000000 */
[----:B------:R-:W-:Y:S01]  /*ada0*/  R2UR UR24, R7 ;  /* 0x00000000071872ca */ /* 0x000fe200000e0000 */
[----:B------:R-:W-:Y:S01]  /*adb0*/  UIADD3 UR14, UP0, UR38, 0xf0, URZ ;  /* 0x000000f0260e7890 */ /* 0x000fe2000ff1e03f */
[----:B------:R-:W-:Y:S01]  /*adc0*/  R2UR UR8, R21 ;  /* 0x00000000150872ca */ /* 0x000fe200000e0000 */
[----:B------:R-:W-:Y:S01]  /*add0*/  UIADD3 UR40, UP1, UR38, 0x1f0, URZ ;  /* 0x000001f026287890 */ /* 0x000fe2000ff3e03f */
[----:B------:R-:W-:Y:S01]  /*ade0*/  R2UR UR36, R8 ;  /* 0x00000000082472ca */ /* 0x000fe200000e0000 */
[----:B------:R-:W-:Y:S01]  /*adf0*/  UIADD3.X UR15, URZ, UR39, URZ, UP0, !UPT ;  /* 0x000000273f0f7290 */ /* 0x000fe200087fe43f */
[----:B------:R-:W-:Y:S01]  /*ae00*/  R2UR UR34, R14 ;  /* 0x000000000e2272ca */ /* 0x000fe200000e0000 */
[----:B------:R-:W-:Y:S01]  /*ae10*/  UIADD3.X UR41, URZ, UR39, URZ, UP1, !UPT ;  /* 0x000000273f297290 */ /* 0x000fe20008ffe43f */
[----:B------:R-:W-:Y:S01]  /*ae20*/  R2UR UR26, R22 ;  /* 0x00000000161a72ca */ /* 0x000fe200000e0000 */
[----:B------:R-:W-:Y:S01]  /*ae30*/  VIADD R6, R6, 0x1 ;  /* 0x0000000106067836 */ /* 0x000fe20000000000 */
[----:B------:R-:W-:Y:S01]  /*ae40*/  R2UR UR19, R15 ;  /* 0x000000000f1372ca */ /* 0x000fe200000e0000 */
[----:B------:R-:W-:Y:S01]  /*ae50*/  UIADD3 UR10, UR35, 0x40, URZ ;  /* 0x00000040230a7890 */ /* 0x000fe2000fffe03f */
[----:B------:R-:W-:Y:S01]  /*ae60*/  ISETP.GT.AND P3, PT, R4, 0x1, PT ;  /* 0x000000010400780c */ /* 0x000fe20003f64270 */
[----:B------:R-:W-:Y:S01]  /*ae70*/  UIADD3 UR32, UR24, 0x100, URZ ;  /* 0x0000010018207890 */ /* 0x000fe2000fffe03f */
[----:B------:R-:W-:Y:S01]  /*ae80*/  ISETP.NE.AND P1, PT, R6, 0x2, PT ;  /* 0x000000020600780c */ /* 0x000fe20003f25270 */
[----:B------:R-:W-:Y:S01]  /*ae90*/  UIADD3 UR24, UR24, 0x4100, URZ ;  /* 0x0000410018187890 */ /* 0x000fe2000fffe03f */
[----:B------:R-:W-:Y:S01]  /*aea0*/  VIADD R20, R20, 0x80 ;  /* 0x0000008014147836 */ /* 0x000fe20000000000 */
[----:B------:R-:W-:Y:S01]  /*aeb0*/  UIADD3 UR16, UR8, 0x10100, URZ ;  /* 0x0001010008107890 */ /* 0x000fe2000fffe03f */
[----:B------:R-:W-:Y:S01]  /*aec0*/  SEL R12, RZ, 0x1, P1 ;  /* 0x00000001ff0c7807 */ /* 0x000fe20000800000 */
[----:B------:R-:W-:Y:S01]  /*aed0*/  UIADD3 UR8, UR8, 0x18100, URZ ;  /* 0x0001810008087890 */ /* 0x000fe2000fffe03f */
[----:B------:R-:W-:Y:S01]  /*aee0*/  SEL R6, R6, RZ, P1 ;  /* 0x000000ff06067207 */ /* 0x000fe20000800000 */
[----:B------:R-:W-:Y:S01]  /*aef0*/  UMOV UR22, 0x0 ;  /* 0x0000000000167882 */ /* 0x000fe20000000000 */
[----:B------:R-:W-:Y:S01]  /*af00*/  UMOV UR23, 0x10000000 ;  /* 0x1000000000177882 */ /* 0x000fe20000000000 */
[----:B------:R-:W-:Y:S01]  /*af10*/  UMOV UR25, UR33 ;  /* 0x0000002100197c82 */ /* 0x000fe20008000000 */
[----:B------:R-:W-:Y:S01]  /*af20*/  UMOV UR27, UR35 ;  /* 0x00000023001b7c82 */ /* 0x000fe20008000000 */
[----:B------:R-:W-:Y:S01]  /*af30*/  UMOV UR28, UR36 ;  /* 0x00000024001c7c82 */ /* 0x000fe20008000000 */
[----:B------:R0:W-:Y:S01]  /*af40*/  UTMALDG.3D [UR32], [UR14], desc[UR22] ;  /* 0x000016200e0075b4 */ /* 0x0001e20008011000 */
[----:B------:R-:W-:Y:S01]  /*af50*/  UMOV UR17, UR33 ;  /* 0x0000002100117c82 */ /* 0x000fe20008000000 */
[----:B------:R-:W-:Y:S01]  /*af60*/  UMOV UR18, UR35 ;  /* 0x0000002300127c82 */ /* 0x000fe20008000000 */
[----:B------:R-:W-:Y:S01]  /*af70*/  UMOV UR20, UR36 ;  /* 0x0000002400147c82 */ /* 0x000fe20008000000 */
[----:B------:R-:W-:Y:S01]  /*af80*/  UMOV UR9, UR33 ;  /* 0x0000002100097c82 */ /* 0x000fe20008000000 */
[----:B------:R-:W-:Y:S01]  /*af90*/  UMOV UR11, UR19 ;  /* 0x00000013000b7c82 */ /* 0x000fe20008000000 */
[----:B------:R-:W-:Y:S01]  /*afa0*/  UMOV UR12, UR36 ;  /* 0x00000024000c7c82 */ /* 0x000fe20008000000 */
[----:B------:R-:W-:Y:S01]  /*afb0*/  LOP3.LUT R5, R5, R12, RZ, 0x3c, !PT ;  /* 0x0000000c05057212 */ /* 0x000fe200078e3cff */
[----:B------:R0:W-:Y:S01]  /*afc0*/  UTMALDG.3D [UR24], [UR14], desc[UR22] ;  /* 0x000016180e0075b4 */ /* 0x0001e20008011000 */
[----:B------:R0:W-:Y:S01]  /*afd0*/  UTMALDG.3D [UR16], [UR40], desc[UR22] ;  /* 0x00001610280075b4 */ /* 0x0001e20008011000 */
[----:B------:R0:W-:Y:S02]  /*afe0*/  UTMALDG.3D [UR8], [UR40], desc[UR22] ;  /* 0x00001608280075b4 */ /* 0x0001e40008011000 */
[----:B0-----:R-:W-:Y:S05]  /*aff0*/  @P3 BRA `(.L_x_297) ;  /* 0xfffffffc00183947 */ /* 0x001fea000383ffff */
.L_x_293:
[----:B------:R-:W-:Y:S05]  /*b000*/  BSYNC B1 ;  /* 0x0000000000017941 */ /* 0x000fea0003800000 */
.L_x_292:
[----:B------:R-:W-:Y:S01]  /*b010*/  LOP3.LUT P3, RZ, R11, 0xff, RZ, 0xc0, !PT ;  /* 0x000000ff0bff7812 */ /* 0x000fe2000786c0ff */
[----:B------:R-:W-:Y:S01]  /*b020*/  IMAD.IADD R0, R13, 0x1, R0 ;  /* 0x000000010d007824 */ /* 0x000fe200078e0200 */
[----:B------:R-:W-:Y:S01]  /*b030*/  IADD3 R16, P4, R16, UR30, RZ ;  /* 0x0000001e10107c10 */ /* 0x000fe2000ff9e0ff */
[----:B------:R-:W-:Y:S01]  /*b040*/  ULDC.64 UR8, c[0x0][0x650] ;  /* 0x0001940000087ab9 */ /* 0x000fe20000000a00 */
[----:B------:R-:W-:Y:S01]  /*b050*/  BSSY B1, `(.L_x_298) ;  /* 0x000006b000017945 */ /* 0x000fe20003800000 */
[----:B------:R-:W-:Y:S01]  /*b060*/  IMAD.MOV.U32 R7, RZ, RZ, -0x1 ;  /* 0xffffffffff077424 */ /* 0x000fe200078e00ff */
[----:B------:R-:W-:Y:S01]  /*b070*/  SHF.R.U32.HI R4, RZ, 0x1, R0 ;  /* 0x00000001ff047819 */ /* 0x000fe20000011600 */
[----:B------:R-:W-:Y:S01]  /*b080*/  IMAD.MOV.U32 R9, RZ, RZ, -0x1 ;  /* 0xffffffffff097424 */ /* 0x000fe200078e00ff */
[----:B------:R-:W-:Y:S01]  /*b090*/  ISETP.GT.U32.AND P1, PT, R0, 0x1, PT ;  /* 0x000000010000780c */ /* 0x000fe20003f24070 */
[----:B------:R-:W-:Y:S01]  /*b0a0*/  IMAD.MOV.U32 R8, RZ, RZ, -0x1 ;  /* 0xffffffffff087424 */ /* 0x000fe200078e00ff */
[----:B------:R-:W-:-:S02]  /*b0b0*/  LOP3.LUT R4, R4, 0x1, RZ, 0xc0, !PT ;  /* 0x0000000104047812 */ /* 0x000fc400078ec0ff */
[----:B------:R-:W-:Y:S01]  /*b0c0*/  ISETP.LT.U32.AND P1, PT, R13, 0x2, P1 ;  /* 0x000000020d00780c */ /* 0x000fe20000f21070 */
[----:B------:R-:W0:Y:S01]  /*b0d0*/  @P3 S2R R6, SR_CgaCtaId ;  /* 0x0000000000063919 */ /* 0x000e220000008800 */
[----:B------:R-:W-:Y:S02]  /*b0e0*/  @P3 MOV R5, 0x400 ;  /* 0x0000040000053802 */ /* 0x000fe40000000f00 */
[----:B------:R-:W-:Y:S02]  /*b0f0*/  IADD3.X R17, R17, UR7, RZ, P4, !PT ;  /* 0x0000000711117c10 */ /* 0x000fe4000a7fe4ff */
[----:B------:R-:W-:Y:S02]  /*b100*/  ISETP.GE.U32.AND P4, PT, R16, UR8, PT ;  /* 0x0000000810007c0c */ /* 0x000fe4000bf86070 */
[----:B------:R-:W-:Y:S02]  /*b110*/  LOP3.LUT R0, R0, 0x1, RZ, 0xc0, !PT ;  /* 0x0000000100007812 */ /* 0x000fe400078ec0ff */
[----:B------:R-:W-:-:S02]  /*b120*/  PRMT R11, RZ, 0x7610, R11 ;  /* 0x00007610ff0b7816 */ /* 0x000fc4000000000b */
[----:B0-----:R-:W-:-:S04]  /*b130*/  @P3 LEA R5, R6, R5, 0x18 ;  /* 0x0000000506053211 */ /* 0x001fc800078ec0ff */
[----:B------:R0:W-:Y:S01]  /*b140*/  @P3 SYNCS.ARRIVE.TRANS64.A1T0 RZ, [R5+URZ+0x38], RZ ;  /* 0x000038ff05ff39a7 */ /* 0x0001e2000810003f */
[----:B------:R-:W-:Y:S02]  /*b150*/  ISETP.NE.U32.AND P3, PT, R4, 0x1, PT ;  /* 0x000000010400780c */ /* 0x000fe40003f65070 */
[----:B------:R-:W-:Y:S02]  /*b160*/  SEL R4, RZ, 0x1, !P1 ;  /* 0x00000001ff047807 */ /* 0x000fe40004800000 */
[----:B------:R-:W-:Y:S02]  /*b170*/  ISETP.GE.U32.AND.EX P1, PT, R17, UR9, PT, P4 ;  /* 0x0000000911007c0c */ /* 0x000fe4000bf26140 */
[----:B------:R-:W-:-:S04]  /*b180*/  ISETP.GT.U32.AND P3, PT, R13, 0x1, !P3 ;  /* 0x000000010d00780c */ /* 0x000fc80005f64070 */
[----:B0-----:R-:W-:-:S04]  /*b190*/  SEL R5, RZ, 0x1, !P3 ;  /* 0x00000001ff057807 */ /* 0x001fc80005800000 */
[--C-:B------:R-:W-:Y:S02]  /*b1a0*/  LOP3.LUT R3, R5, R3, R4.reuse, 0x96, !PT ;  /* 0x0000000305037212 */ /* 0x100fe400078e9604 */
[----:B------:R-:W-:Y:S01]  /*b1b0*/  PRMT R4, RZ, 0x7610, R4 ;  /* 0x00007610ff047816 */ /* 0x000fe20000000004 */
[----:B------:R-:W-:Y:S06]  /*b1c0*/  @P1 BRA `(.L_x_299) ;  /* 0x00000004004c1947 */ /* 0x000fec0003800000 */
[----:B------:R-:W-:Y:S01]  /*b1d0*/  ULDC.64 UR8, c[0x0][0x628] ;  /* 0x00018a0000087ab9 */ /* 0x000fe20000000a00 */
[----:B------:R-:W0:Y:S01]  /*b1e0*/  S2R R14, SR_CTAID.X ;  /* 0x00000000000e7919 */ /* 0x000e220000002500 */
[----:B------:R-:W-:Y:S01]  /*b1f0*/  ISETP.NE.U32.AND P1, PT, RZ, UR8, PT ;  /* 0x00000008ff007c0c */ /* 0x000fe2000bf25070 */
[----:B------:R-:W-:Y:S01]  /*b200*/  ULDC UR11, c[0x0][0x630] ;  /* 0x00018c00000b7ab9 */ /* 0x000fe20000000800 */
[----:B------:R-:W-:Y:S01]  /*b210*/  IMAD.MOV.U32 R4, RZ, RZ, R16 ;  /* 0x000000ffff047224 */ /* 0x000fe200078e0010 */
[----:B------:R-:W1:Y:S01]  /*b220*/  S2R R12, SR_CTAID.Y ;  /* 0x00000000000c7919 */ /* 0x000e620000002600 */
[----:B------:R-:W-:Y:S01]  /*b230*/  ISETP.NE.AND.EX P1, PT, RZ, UR9, PT, P1 ;  /* 0x00000009ff007c0c */ /* 0x000fe2000bf25310 */
[----:B------:R-:W-:-:S12]  /*b240*/  IMAD.MOV.U32 R5, RZ, RZ, R17 ;  /* 0x000000ffff057224 */ /* 0x000fd800078e0011 */
[----:B------:R-:W-:Y:S05]  /*b250*/  @!P1 BRA `(.L_x_300) ;  /* 0x0000000000289947 */ /* 0x000fea0003800000 */
[----:B------:R-:W-:Y:S02]  /*b260*/  ULDC UR10, c[0x0][0x634] ;  /* 0x00018d00000a7ab9 */ /* 0x000fe40000000800 */
[----:B------:R-:W-:-:S05]  /*b270*/  IADD3 R9, P1, R16, UR10, RZ ;  /* 0x0000000a10097c10 */ /* 0x000fca000ff3e0ff */
[----:B------:R-:W-:-:S04]  /*b280*/  IMAD.X R15, RZ, RZ, R17, P1 ;  /* 0x000000ffff0f7224 */ /* 0x000fc800008e0611 */
[----:B------:R-:W-:-:S04]  /*b290*/  IMAD.WIDE.U32 R6, R15, UR8, RZ ;  /* 0x000000080f067c25 */ /* 0x000fc8000f8e00ff */
[----:B------:R-:W-:-:S04]  /*b2a0*/  IMAD.WIDE.U32 R6, P1, R9, UR9, R6 ;  /* 0x0000000909067c25 */ /* 0x000fc8000f820006 */
[----:B------:R-:W-:-:S04]  /*b2b0*/  IMAD.WIDE.U32 R8, R9, UR8, RZ ;  /* 0x0000000809087c25 */ /* 0x000fc8000f8e00ff */
[----:B------:R-:W-:Y:S01]  /*b2c0*/  IMAD.X R5, RZ, RZ, RZ, P1 ;  /* 0x000000ffff057224 */ /* 0x000fe200008e06ff */
[----:B------:R-:W-:Y:S01]  /*b2d0*/  IADD3 RZ, P1, R9, R6, RZ ;  /* 0x0000000609ff7210 */ /* 0x000fe20007f3e0ff */
[----:B------:R-:W-:-:S04]  /*b2e0*/  IMAD.MOV.U32 R4, RZ, RZ, R7 ;  /* 0x000000ffff047224 */ /* 0x000fc800078e0007 */
[----:B------:R-:W-:-:S08]  /*b2f0*/  IMAD.WIDE.U32.X R4, R15, UR9, R4, P1 ;  /* 0x000000090f047c25 */ /* 0x000fd000088e0404 */
.L_x_300:
[--C-:B------:R-:W-:Y:S01]  /*b300*/  SHF.R.U64 R8, R4, UR11, R5.reuse ;  /* 0x0000000b04087c19 */ /* 0x100fe20008001205 */
[----:B------:R-:W-:Y:S01]  /*b310*/  ULDC.64 UR8, c[0x0][0x620] ;  /* 0x0001880000087ab9 */ /* 0x000fe20000000a00 */
[----:B------:R-:W-:Y:S01]  /*b320*/  SHF.R.U32.HI R4, RZ, UR11, R5 ;  /* 0x0000000bff047c19 */ /* 0x000fe20008011605 */
[----:B------:R-:W2:Y:S01]  /*b330*/  LDC R25, c[0x0][0x144] ;  /* 0x00005100ff197b82 */ /* 0x000ea20000000800 */
[----:B------:R-:W-:Y:S01]  /*b340*/  IADD3 R7, P1, RZ, -R8, RZ ;  /* 0x80000008ff077210 */ /* 0x000fe20007f3e0ff */
[----:B------:R-:W-:Y:S01]  /*b350*/  ULDC.64 UR12, c[0x0][0x640] ;  /* 0x00019000000c7ab9 */ /* 0x000fe20000000a00 */
[----:B0-----:R-:W-:Y:S01]  /*b360*/  I2FP.F32.U32 R9, R14 ;  /* 0x0000000e00097245 */ /* 0x001fe20000201000 */
[----:B------:R-:W-:Y:S02]  /*b370*/  ULDC UR10, c[0x0][0x608] ;  /* 0x00018200000a7ab9 */ /* 0x000fe40000000800 */
[----:B------:R-:W-:Y:S01]  /*b380*/  IMAD.X R4, RZ, RZ, ~R4, P1 ;  /* 0x000000ffff047224 */ /* 0x000fe200008e0e04 */
[----:B------:R-:W-:Y:S01]  /*b390*/  ISETP.NE.U32.AND P1, PT, RZ, UR12, PT ;  /* 0x0000000cff007c0c */ /* 0x000fe2000bf25070 */
[----:B------:R-:W0:Y:S02]  /*b3a0*/  LDC R21, c[0x0][0x148] ;  /* 0x00005200ff157b82 */ /* 0x000e240000000800 */
[----:B------:R-:W-:Y:S01]  /*b3b0*/  IMAD R6, R4, UR8, RZ ;  /* 0x0000000804067c24 */ /* 0x000fe2000f8e02ff */
[----:B------:R-:W-:Y:S01]  /*b3c0*/  ISETP.NE.AND.EX P1, PT, RZ, UR13, PT, P1 ;  /* 0x0000000dff007c0c */ /* 0x000fe2000bf25310 */
[----:B------:R-:W-:Y:S01]  /*b3d0*/  IMAD.WIDE.U32 R4, R7, UR8, R16 ;  /* 0x0000000807047c25 */ /* 0x000fe2000f8e0010 */
[----:B------:R-:W-:-:S03]  /*b3e0*/  ULDC UR8, c[0x0][0x150] ;  /* 0x0000540000087ab9 */ /* 0x000fc60000000800 */
[----:B------:R-:W-:Y:S02]  /*b3f0*/  IMAD R7, R7, UR9, R6 ;  /* 0x0000000907077c24 */ /* 0x000fe4000f8e0206 */
[----:B------:R-:W-:Y:S01]  /*b400*/  FMUL R6, R9, UR8 ;  /* 0x0000000809067c20 */ /* 0x000fe20008400000 */
[----:B------:R-:W-:Y:S01]  /*b410*/  ULDC UR8, c[0x0][0x618] ;  /* 0x0001860000087ab9 */ /* 0x000fe20000000800 */
[----:B------:R-:W-:Y:S01]  /*b420*/  ULDC UR9, c[0x0][0x154] ;  /* 0x0000550000097ab9 */ /* 0x000fe20000000800 */
[----:B------:R-:W-:-:S03]  /*b430*/  IMAD.IADD R5, R5, 0x1, R7 ;  /* 0x0000000105057824 */ /* 0x000fc600078e0207 */
[----:B------:R-:W3:Y:S02]  /*b440*/  F2I.U32.TRUNC.NTZ R6, R6 ;  /* 0x0000000600067305 */ /* 0x000ee4000020f000 */
[----:B------:R-:W-:Y:S02]  /*b450*/  SHF.R.U64 R9, R4, UR8, R5 ;  /* 0x0000000804097c19 */ /* 0x000fe40008001205 */
[----:B-1----:R-:W-:-:S05]  /*b460*/  I2FP.F32.U32 R4, R12 ;  /* 0x0000000c00047245 */ /* 0x002fca0000201000 */
[----:B------:R-:W-:Y:S01]  /*b470*/  FMUL R22, R4, UR9 ;  /* 0x0000000904167c20 */ /* 0x000fe20008400000 */
[----:B------:R-:W-:Y:S01]  /*b480*/  SHF.R.U32.HI R4, RZ, UR8, R5 ;  /* 0x00000008ff047c19 */ /* 0x000fe20008011605 */
[----:B------:R-:W-:-:S03]  /*b490*/  ULDC UR8, c[0x0][0x658] ;  /* 0x0001960000087ab9 */ /* 0x000fc60000000800 */
[--C-:B------:R-:W-:Y:S01]  /*b4a0*/  SHF.R.U64 R20, R9, UR10, R4.reuse ;  /* 0x0000000a09147c19 */ /* 0x100fe20008001204 */
[----:B------:R-:W1:Y:S01]  /*b4b0*/  F2I.U32.TRUNC.NTZ R22, R22 ;  /* 0x0000001600167305 */ /* 0x000e62000020f000 */
[----:B------:R-:W-:Y:S01]  /*b4c0*/  SHF.R.U32.HI R5, RZ, UR10, R4 ;  /* 0x0000000aff057c19 */ /* 0x000fe20008011604 */
[----:B---3--:R-:W-:-:S03]  /*b4d0*/  IMAD.MOV R6, RZ, RZ, -R6 ;  /* 0x000000ffff067224 */ /* 0x008fc600078e0a06 */
[--C-:B------:R-:W-:Y:S01]  /*b4e0*/  SHF.R.U64 R15, R20, UR8, R5.reuse ;  /* 0x00000008140f7c19 */ /* 0x100fe20008001205 */
[----:B--2---:R-:W-:Y:S01]  /*b4f0*/  IMAD R14, R25, R6, R14 ;  /* 0x00000006190e7224 */ /* 0x004fe200078e020e */
[----:B------:R-:W-:-:S03]  /*b500*/  SHF.R.U32.HI R23, RZ, UR8, R5 ;  /* 0x00000008ff177c19 */ /* 0x000fc60008011605 */
[----:B------:R-:W-:Y:S02]  /*b510*/  IMAD.MOV.U32 R4, RZ, RZ, R15 ;  /* 0x000000ffff047224 */ /* 0x000fe400078e000f */
[----:B------:R-:W-:Y:S01]  /*b520*/  IMAD.MOV.U32 R5, RZ, RZ, R23 ;  /* 0x000000ffff057224 */ /* 0x000fe200078e0017 */
[----:B-1----:R-:W-:Y:S06]  /*b530*/  @!P1 BRA `(.L_x_301) ;  /* 0x0000000000289947 */ /* 0x002fec0003800000 */
[----:B------:R-:W-:Y:S02]  /*b540*/  ULDC UR8, c[0x0][0x64c] ;  /* 0x0001930000087ab9 */ /* 0x000fe40000000800 */
[----:B------:R-:W-:-:S05]  /*b550*/  IADD3 R5, P1, R15, UR8, RZ ;  /* 0x000000080f057c10 */ /* 0x000fca000ff3e0ff */
[----:B------:R-:W-:-:S04]  /*b560*/  IMAD.X R23, RZ, RZ, R23, P1 ;  /* 0x000000ffff177224 */ /* 0x000fc800008e0617 */
[----:B------:R-:W-:-:S04]  /*b570*/  IMAD.WIDE.U32 R6, R23, UR12, RZ ;  /* 0x0000000c17067c25 */ /* 0x000fc8000f8e00ff */
[----:B------:R-:W-:-:S04]  /*b580*/  IMAD.WIDE.U32 R6, P1, R5, UR13, R6 ;  /* 0x0000000d05067c25 */ /* 0x000fc8000f820006 */
[----:B------:R-:W-:-:S04]  /*b590*/  IMAD.WIDE.U32 R4, R5, UR12, RZ ;  /* 0x0000000c05047c25 */ /* 0x000fc8000f8e00ff */
[----:B------:R-:W-:Y:S01]  /*b5a0*/  IMAD.MOV.U32 R4, RZ, RZ, R7 ;  /* 0x000000ffff047224 */ /* 0x000fe200078e0007 */
[----:B------:R-:W-:Y:S01]  /*b5b0*/  IADD3 RZ, P3, R5, R6, RZ ;  /* 0x0000000605ff7210 */ /* 0x000fe20007f7e0ff */
[----:B------:R-:W-:-:S04]  /*b5c0*/  IMAD.X R5, RZ, RZ, RZ, P1 ;  /* 0x000000ffff057224 */ /* 0x000fc800008e06ff */
[----:B------:R-:W-:-:S08]  /*b5d0*/  IMAD.WIDE.U32.X R4, R23, UR13, R4, P3 ;  /* 0x0000000d17047c25 */ /* 0x000fd000098e0404 */
.L_x_301:
[----:B------:R-:W-:Y:S01]  /*b5e0*/  ISETP.NE.AND P1, PT, R2, 0x1, PT ;  /* 0x000000010200780c */ /* 0x000fe20003f25270 */
[----:B------:R-:W-:Y:S01]  /*b5f0*/  ULDC UR8, c[0x0][0x648] ;  /* 0x0001920000087ab9 */ /* 0x000fe20000000800 */
[----:B------:R-:W-:Y:S01]  /*b600*/  LOP3.LUT R20, R20, UR6, RZ, 0xc0, !PT ;  /* 0x0000000614147c12 */ /* 0x000fe2000f8ec0ff */
[----:B------:R-:W-:Y:S01]  /*b610*/  IMAD.MOV R22, RZ, RZ, -R22 ;  /* 0x000000ffff167224 */ /* 0x000fe200078e0a16 */
[----:B------:R-:W-:Y:S01]  /*b620*/  SHF.R.U64 R5, R4, UR8, R5 ;  /* 0x0000000804057c19 */ /* 0x000fe20008001205 */
[----:B------:R-:W-:Y:S01]  /*b630*/  ULDC UR8, c[0x0][0x638] ;  /* 0x00018e0000087ab9 */ /* 0x000fe20000000800 */
[----:B------:R-:W-:Y:S01]  /*b640*/  LOP3.LUT R6, R9, UR4, RZ, 0xc0, !PT ;  /* 0x0000000409067c12 */ /* 0x000fe2000f8ec0ff */
[----:B------:R-:W-:Y:S02]  /*b650*/  ULDC UR9, c[0x0][0x610] ;  /* 0x0001840000097ab9 */ /* 0x000fe40000000800 */
[----:B------:R-:W-:Y:S02]  /*b660*/  IMAD.MOV R4, RZ, RZ, -R5 ;  /* 0x000000ffff047224 */ /* 0x000fe400078e0a05 */
[----:B------:R-:W-:-:S02]  /*b670*/  IMAD R5, R5, UR5, R20 ;  /* 0x0000000505057c24 */ /* 0x000fc4000f8e0214 */
[----:B0-----:R-:W-:Y:S02]  /*b680*/  @P1 IMAD R14, R21, R22, R12 ;  /* 0x00000016150e1224 */ /* 0x001fe400078e020c */
[----:B------:R-:W-:Y:S01]  /*b690*/  IMAD R15, R4, UR8, R15 ;  /* 0x00000008040f7c24 */ /* 0x000fe2000f8e020f */
[----:B------:R-:W-:Y:S01]  /*b6a0*/  ULDC UR8, c[0x0][0x600] ;  /* 0x0001800000087ab9 */ /* 0x000fe20000000800 */
[----:B------:R-:W-:Y:S02]  /*b6b0*/  IMAD R14, R5, UR9, R14 ;  /* 0x00000009050e7c24 */ /* 0x000fe4000f8e020e */
[----:B------:R-:W-:Y:S02]  /*b6c0*/  IMAD R15, R15, UR8, R6 ;  /* 0x000000080f0f7c24 */ /* 0x000fe4000f8e0206 */
[----:B------:R-:W-:-:S03]  /*b6d0*/  IMAD.MOV.U32 R4, RZ, RZ, 0x1 ;  /* 0x00000001ff047424 */ /* 0x000fc600078e00ff */
[----:B------:R-:W-:Y:S02]  /*b6e0*/  SEL R9, R15, R14, !P1 ;  /* 0x0000000e0f097207 */ /* 0x000fe40004800000 */
[----:B------:R-:W-:-:S07]  /*b6f0*/  SEL R7, R14, R15, !P1 ;  /* 0x0000000f0e077207 */ /* 0x000fce0004800000 */
.L_x_299:
[----:B------:R-:W-:Y:S05]  /*b700*/  BSYNC B1 ;  /* 0x0000000000017941 */ /* 0x000fea0003800000 */
.L_x_298:
[----:B------:R-:W-:-:S13]  /*b710*/  LOP3.LUT P1, RZ, R4, 0xff, RZ, 0xc0, !PT ;  /* 0x000000ff04ff7812 */ /* 0x000fda000782c0ff */
[----:B------:R-:W-:Y:S05]  /*b720*/  @P1 BRA `(.L_x_302) ;  /* 0xfffffff400101947 */ /* 0x000fea000383ffff */
[----:B------:R-:W-:Y:S05]  /*b730*/  BSYNC B0 ;  /* 0x0000000000007941 */ /* 0x000fea0003800000 */
.L_x_290:
[----:B------:R-:W-:-:S03]  /*b740*/  UMOV UR8, 0xffffffff ;  /* 0xffffffff00087882 */ /* 0x000fc60000000000 */
[----:B------:R-:W-:Y:S05]  /*b750*/  BRA.DIV UR8, `(.L_x_303) ;  /* 0x0000000208d07947 */ /* 0x000fea000b800000 */
[----:B------:R-:W-:-:S13]  /*b760*/  ELECT P6, URZ, PT ;  /* 0x00000000003f782f */ /* 0x000fda00038c0000 */
.L_x_315:
[----:B------:R-:W-:Y:S04]  /*b770*/  BSSY B0, `(.L_x_304) ;  /* 0x0000019000007945 */ /* 0x000fe80003800000 */
[----:B------:R-:W-:Y:S05]  /*b780*/  @!P6 BRA `(.L_x_305) ;  /* 0x00000000005ce947 */ /* 0x000fea0003800000 */
[----:B------:R-:W-:-:S04]  /*b790*/  LOP3.LUT R19, R19, 0x2, RZ, 0xfc, !PT ;  /* 0x0000000213137812 */ /* 0x000fc800078efcff */
[----:B------:R-:W-:-:S13]  /*b7a0*/  ISETP.NE.AND P0, PT, R19, 0x3, PT ;  /* 0x000000031300780c */ /* 0x000fda0003f05270 */
[----:B------:R-:W-:Y:S05]  /*b7b0*/  @!P0 BRA `(.L_x_306) ;  /* 0x0000000000048947 */ /* 0x000fea0003800000 */
[----:B------:R-:W-:Y:S01]  /*b7c0*/  BPT.TRAP 0x1 ;  /* 0x000000040000795c */ /* 0x000fe20000300000 */
.L_x_306:
[----:B------:R-:W0:Y:S01]  /*b7d0*/  S2R R5, SR_CgaCtaId ;  /* 0x0000000000057919 */ /* 0x000e220000008800 */
[----:B------:R-:W-:Y:S02]  /*b7e0*/  MOV R2, 0x400 ;  /* 0x0000040000027802 */ /* 0x000fe40000000f00 */
[----:B------:R-:W-:Y:S02]  /*b7f0*/  SHF.L.U32 R4, R3, 0x1f, RZ ;  /* 0x0000001f03047819 */ /* 0x000fe400000006ff */
[----:B0-----:R-:W-:-:S05]  /*b800*/  LEA R5, R5, R2, 0x18 ;  /* 0x0000000205057211 */ /* 0x001fca00078ec0ff */
[----:B------:R-:W-:-:S04]  /*b810*/  VIADD R5, R5, 0x10 ;  /* 0x0000001005057836 */ /* 0x000fc80000000000 */
[C---:B------:R-:W-:Y:S02]  /*b820*/  IMAD R7, R0.reuse, 0x8, R5 ;  /* 0x0000000800077824 */ /* 0x040fe400078e0205 */
[----:B------:R-:W-:Y:S02]  /*b830*/  VIADD R0, R0, 0x1 ;  /* 0x0000000100007836 */ /* 0x000fe40000000000 */
[----:B------:R-:W0:Y:S03]  /*b840*/  SYNCS.PHASECHK.TRANS64.TRYWAIT P0, [R7+URZ], R4 ;  /* 0x00000004070075a7 */ /* 0x000e26000800017f */
[----:B------:R-:W-:-:S04]  /*b850*/  ISETP.NE.AND P1, PT, R0, 0x2, PT ;  /* 0x000000020000780c */ /* 0x000fc80003f25270 */
[----:B------:R-:W-:Y:S02]  /*b860*/  SEL R2, RZ, 0x1, P1 ;  /* 0x00000001ff027807 */ /* 0x000fe40000800000 */
[----:B------:R-:W-:Y:S02]  /*b870*/  SEL R0, R0, RZ, P1 ;  /* 0x000000ff00007207 */ /* 0x000fe40000800000 */
[----:B------:R-:W-:Y:S01]  /*b880*/  LOP3.LUT R2, R3, R2, RZ, 0x3c, !PT ;  /* 0x0000000203027212 */ /* 0x000fe200078e3cff */
[----:B0-----:R-:W-:Y:S06]  /*b890*/  @!P0 BRA `(.L_x_307) ;  /* 0x0000000000a08947 */ /* 0x001fec0003800000 */
.L_x_316:
[----:B------:R-:W-:Y:S01]  /*b8a0*/  IMAD R5, R0, 0x8, R5 ;  /* 0x0000000800057824 */ /* 0x000fe200078e0205 */
[----:B------:R-:W-:-:S07]  /*b8b0*/  SHF.L.U32 R0, R2, 0x1f, RZ ;  /* 0x0000001f02007819 */ /* 0x000fce00000006ff */
.L_x_308:
[----:B-1----:R1:W2:Y:S02]  /*b8c0*/  SYNCS.PHASECHK.TRANS64.TRYWAIT P0, [R5+URZ], R0 ;  /* 0x00000000050075a7 */ /* 0x0022a4000800017f */
[----:B--2---:R-:W-:Y:S05]  /*b8d0*/  @!P0 NANOSLEEP.SYNCS 0x989680 ;  /* 0x009896800000895d */ /* 0x004fea0003900000 */
[----:B------:R-:W2:Y:S02]  /*b8e0*/  @!P0 SYNCS.PHASECHK.TRANS64 P0, [R5+URZ], R0 ;  /* 0x00000000050085a7 */ /* 0x000ea4000800007f */
[----:B--2---:R-:W-:Y:S05]  /*b8f0*/  @!P0 BRA `(.L_x_308) ;  /* 0xfffffffc00f08947 */ /* 0x004fea000383ffff */
.L_x_305:
[----:B------:R-:W-:Y:S05]  /*b900*/  BSYNC B0 ;  /* 0x0000000000007941 */ /* 0x000fea0003800000 */
.L_x_304:
[----:B------:R-:W-:Y:S05]  /*b910*/  EXIT ;  /* 0x000000000000794d */ /* 0x000fea0003800000 */
.L_x_17:
[----:B---3--:R3:W4:Y:S02]  /*b920*/  SYNCS.PHASECHK.TRANS64.TRYWAIT P1, [R3+URZ], R0 ;  /* 0x00000000030075a7 */ /* 0x008724000802017f */
[----:B----4-:R-:W-:Y:S05]  /*b930*/  @!P1 NANOSLEEP.SYNCS 0x989680 ;  /* 0x009896800000995d */ /* 0x010fea0003900000 */
[----:B------:R-:W4:Y:S02]  /*b940*/  @!P1 SYNCS.PHASECHK.TRANS64 P1, [R3+URZ], R0 ;  /* 0x00000000030095a7 */ /* 0x000f24000802007f */
[----:B----4-:R-:W-:Y:S05]  /*b950*/  @!P1 BRA `(.L_x_17) ;  /* 0xfffffffc00f09947 */ /* 0x010fea000383ffff */
[----:B------:R-:W-:Y:S05]  /*b960*/  BRA `(.L_x_16) ;  /* 0xffffff5800187947 */ /* 0x000fea000383ffff */
.L_x_22:
[----:B-1----:R-:W-:-:S04]  /*b970*/  IMAD.U32 R4, RZ, RZ, UR8 ;  /* 0x00000008ff047e24 */ /* 0x002fc8000f8e00ff */
[----:B------:R1:W2:Y:S03]  /*b980*/  SYNCS.PHASECHK.TRANS64.TRYWAIT P1, [R4+URZ], R3 ;  /* 0x00000003040075a7 */ /* 0x0002a6000802017f */
[----:B--2---:R-:W-:Y:S05]  /*b990*/  @!P1 NANOSLEEP.SYNCS 0x989680 ;  /* 0x009896800000995d */ /* 0x004fea0003900000 */
[----:B------:R-:W2:Y:S02]  /*b9a0*/  @!P1 SYNCS.PHASECHK.TRANS64 P1, [R4+URZ], R3 ;  /* 0x00000003040095a7 */ /* 0x000ea4000802007f */
[----:B--2---:R-:W-:Y:S05]  /*b9b0*/  @!P1 BRA `(.L_x_22) ;  /* 0xfffffffc00ec9947 */ /* 0x004fea000383ffff */
[----:B------:R-:W-:Y:S05]  /*b9c0*/  BRA `(.L_x_21) ;  /* 0xffffff5c00807947 */ /* 0x000fea000383ffff */
.L_x_291:
[----:B------:R-:W-:Y:S01]  /*b9d0*/  BSSY B1, `(.L_x_309) ;  /* 0x0000006000017945 */ /* 0x000fe20003800000 */
[----:B------:R-:W-:-:S07]  /*b9e0*/  IMAD.MOV.U32 R15, RZ, RZ, -0x1 ;  /* 0xffffffffff0f7424 */ /* 0x000fce00078e00ff */
[----:B------:R-:W-:Y:S05]  /*b9f0*/  WARPSYNC.COLLECTIVE R15, `(.L_x_310) ;  /* 0x000000000f0c7348 */ /* 0x000fea0003c00000 */
[----:B------:R-:W-:Y:S02]  /*ba00*/  ELECT P6, UR62, PT ;  /* 0x00000000003e782f */ /* 0x000fe400038c0000 */
[----:B------:R-:W-:Y:S01]  /*ba10*/  MOV R14, UR62 ;  /* 0x0000003e000e7c02 */ /* 0x000fe20008000f00 */
[----:B------:R-:W-:Y:S10]  /*ba20*/  ENDCOLLECTIVE ;  /* 0x000000000000791b */ /* 0x000ff40003800000 */
.L_x_310:
[----:B------:R-:W-:Y:S05]  /*ba30*/  BSYNC B1 ;  /* 0x0000000000017941 */ /* 0x000fea0003800000 */
.L_x_309:
[----:B------:R-:W-:Y:S05]  /*ba40*/  BRA `(.L_x_311) ;  /* 0xfffffff000547947 */ /* 0x000fea000383ffff */
.L_x_294:
[----:B0-----:R0:W1:Y:S02]  /*ba50*/  SYNCS.PHASECHK.TRANS64.TRYWAIT P1, [R12+URZ+0x10], R7 ;  /* 0x000010070c0075a7 */ /* 0x001064000802017f */
[----:B-1----:R-:W-:Y:S05]  /*ba60*/  @!P1 NANOSLEEP.SYNCS 0x989680 ;  /* 0x009896800000995d */ /* 0x002fea0003900000 */
[----:B------:R-:W1:Y:S02]  /*ba70*/  @!P1 SYNCS.PHASECHK.TRANS64 P1, [R12+URZ+0x10], R7 ;  /* 0x000010070c0095a7 */ /* 0x000e64000802007f */
[----:B-1----:R-:W-:Y:S05]  /*ba80*/  @!P1 BRA `(.L_x_294) ;  /* 0xfffffffc00f09947 */ /* 0x002fea000383ffff */
[----:B------:R-:W-:Y:S05]  /*ba90*/  BRA `(.L_x_312) ;  /* 0xfffffff000907947 */ /* 0x000fea000383ffff */
.L_x_303:
[----:B------:R-:W-:Y:S01]  /*baa0*/  BSSY B0, `(.L_x_313) ;  /* 0x0000006000007945 */ /* 0x000fe20003800000 */
[----:B------:R-:W-:-:S07]  /*bab0*/  IMAD.MOV.U32 R15, RZ, RZ, -0x1 ;  /* 0xffffffffff0f7424 */ /* 0x000fce00078e00ff */
[----:B------:R-:W-:Y:S05]  /*bac0*/  WARPSYNC.COLLECTIVE R15, `(.L_x_314) ;  /* 0x000000000f0c7348 */ /* 0x000fea0003c00000 */
[----:B------:R-:W-:Y:S02]  /*bad0*/  ELECT P6, UR62, PT ;  /* 0x00000000003e782f */ /* 0x000fe400038c0000 */
[----:B------:R-:W-:Y:S01]  /*bae0*/  MOV R14, UR62 ;  /* 0x0000003e000e7c02 */ /* 0x000fe20008000f00 */
[----:B------:R-:W-:Y:S10]  /*baf0*/  ENDCOLLECTIVE ;  /* 0x000000000000791b */ /* 0x000ff40003800000 */
.L_x_314:
[----:B------:R-:W-:Y:S05]  /*bb00*/  BSYNC B0 ;  /* 0x0000000000007941 */ /* 0x000fea0003800000 */
.L_x_313:
[----:B------:R-:W-:Y:S05]  /*bb10*/  BRA `(.L_x_315) ;  /* 0xfffffffc00147947 */ /* 0x000fea000383ffff */
.L_x_307:
[----:B0-----:R0:W1:Y:S02]  /*bb20*/  SYNCS.PHASECHK.TRANS64.TRYWAIT P0, [R7+URZ], R4 ;  /* 0x00000004070075a7 */ /* 0x001064000800017f */
[----:B-1----:R-:W-:Y:S05]  /*bb30*/  @!P0 NANOSLEEP.SYNCS 0x989680 ;  /* 0x009896800000895d */ /* 0x002fea0003900000 */
[----:B------:R-:W1:Y:S02]  /*bb40*/  @!P0 SYNCS.PHASECHK.TRANS64 P0, [R7+URZ], R4 ;  /* 0x00000004070085a7 */ /* 0x000e64000800007f */
[----:B-1----:R-:W-:Y:S05]  /*bb50*/  @!P0 BRA `(.L_x_307) ;  /* 0xfffffffc00f08947 */ /* 0x002fea000383ffff */
[----:B------:R-:W-:Y:S05]  /*bb60*/  BRA `(.L_x_316) ;  /* 0xfffffffc004c7947 */ /* 0x000fea000383ffff */
.L_x_317:
[----:B------:R-:W-:-:S00]  /*bb70*/  BRA `(.L_x_317) ;  /* 0xfffffffc00fc7947 */ /* 0x000fc0000383ffff */
[----:B------:R-:W-:-:S00]  /*bb80*/  NOP ;  /* 0x0000000000007918 */ /* 0x000fc00000000000 */
[----:B------:R-:W-:-:S00]  /*bb90*/  NOP ;  /* 0x0000000000007918 */ /* 0x000fc00000000000 */
[----:B------:R-:W-:-:S00]  /*bba0*/  NOP ;  /* 0x0000000000007918 */ /* 0x000fc00000000000 */
[----:B------:R-:W-:-:S00]  /*bbb0*/  NOP ;  /* 0x0000000000007918 */ /* 0x000fc00000000000 */
[----:B------:R-:W-:-:S00]  /*bbc0*/  NOP ;  /* 0x0000000000007918 */ /* 0x000fc00000000000 */
[----:B------:R-:W-:-:S00]  /*bbd0*/  NOP ;  /* 0x0000000000007918 */ /* 0x000fc00000000000 */
[----:B------:R-:W-:-:S00]  /*bbe0*/  NOP ;  /* 0x0000000000007918 */ /* 0x000fc00000000000 */
[----:B------:R-:W-:-:S00]  /*bbf0*/  NOP ;  /* 0x0000000000007918 */ /* 0x000fc00000000000 */
.L_x_318:


//--------------------- .nv.global.init           --------------------------
	.section	.nv.global.init,"aw",@progbits
.nv.global.init:
	.type		$str$22,@object
	.size		$str$22,($str$23 - $str$22)
$str$22:
        /*0000*/ 	.byte	0x6b, 0x5f, 0x74, 0x69, 0x6c, 0x65, 0x5f, 0x63, 0x6f, 0x75, 0x6e, 0x74, 0x20, 0x3e, 0x3d, 0x20
        /*0010*/ 	.byte	0x31, 0x00
	.type		$str$23,@object
	.size		$str$23,(__unnamed_1 - $str$23)
$str$23:
        /*0012*/ 	.byte	0x2f, 0x74, 0x6d, 0x70, 0x2f, 0x63, 0x75, 0x74, 0x6c, 0x61, 0x73, 0x73, 0x5f, 0x73, 0x77, 0x65
        /*0022*/ 	.byte	0x65, 0x70, 0x5f, 0x73, 0x72, 0x63, 0x2f, 0x69, 0x6e, 0x63, 0x6c, 0x75, 0x64, 0x65, 0x2f, 0x63
        /*0032*/ 	.byte	0x75, 0x74, 0x6c, 0x61, 0x73, 0x73, 0x2f, 0x67, 0x65, 0x6d, 0x6d, 0x2f, 0x63, 0x6f, 0x6c, 0x6c
        /*0042*/ 	.byte	0x65, 0x63, 0x74, 0x69, 0x76, 0x65, 0x2f, 0x73, 0x6d, 0x39, 0x30, 0x5f, 0x6d, 0x6d, 0x61, 0x5f
        /*0052*/ 	.byte	0x74, 0x6d, 0x61, 0x5f, 0x67, 0x6d, 0x6d, 0x61, 0x5f, 0x73, 0x73, 0x5f, 0x77, 0x61, 0x72, 0x70
        /*0062*/ 	.byte	0x73, 0x70, 0x65, 0x63, 0x69, 0x61, 0x6c, 0x69, 0x7a, 0x65, 0x64, 0x2e, 0x68, 0x70, 0x70, 0x00
	.type		__unnamed_1,@object
	.size		__unnamed_1,(.L_0 - __unnamed_1)
__unnamed_1:
        /*0072*/ 	.byte	0x76, 0x6f, 0x69, 0x64, 0x20, 0x63, 0x75, 0x74, 0x6c, 0x61, 0x73, 0x73, 0x3a, 0x3a, 0x67, 0x65
        /* <DEDUP_REMOVED lines=180> */
        /*0bc2*/ 	.byte	0x65, 0x6e, 0x74, 0x69, 0x74, 0x79, 0x5d, 0x00
.L_0:


//--------------------- .nv.shared._ZN7cutlass13device_kernelINS_4gemm6kernel13GemmUniversalIN4cute5tupleIJiiiiEEENS1_10collective13CollectiveMmaINS1_34MainloopSm90TmaGmmaWarpSpecializedILi2ENS5_IJNS4_1CILi1EEESB_SB_EEENS1_35KernelTmaWarpSpecializedCooperativeEEENS5_IJNSA_ILi128EEENSA_ILi256EEESF_EEENS_10bfloat16_tENS5_IJSB_llEEESI_NS5_IJlSB_lEEENS4_8TiledMMAINS4_8MMA_AtomIJNS4_4SM904GMMA28MMA_64x256x16_F32BF16BF16_SSILNSO_5MajorE1ELSQ_0ELNSO_7ScaleInE1ELSR_1EEEEEENS4_6LayoutINS5_IJNSA_ILi2EEESB_SB_EEENS5_IJSB_NSA_ILi0EEESX_EEEEENS5_IJNS4_10UnderscoreES10_S10_EEEEENS4_13SM90_TMA_LOADENS4_14ComposedLayoutINS4_7SwizzleILi3ELi4ELi3EEENS4_18smem_ptr_flag_bitsILi16EEENSU_INS5_IJNSA_ILi64EEENSA_ILi8EEEEEENS5_IJSB_S19_EEEEEEEvNS4_8identityES13_NS14_IS16_S18_NSU_INS5_IJS1A_S19_EEENS5_IJS19_SB_EEEEEEEvS1F_EENS_8epilogue10collective6detail29Sm90TmaWarpSpecializedAdapterINS1M_15DefaultEpilogueISI_SK_SK_NS1L_6thread17LinearCombinationISI_Li1EffLNS1Q_9ScaleType4KindE0ELNS_15FloatRoundStyleE2ESI_EENS1_15EpilogueDefaultEEEEEvvEEEEvNT_6ParamsE --------------------------
	.section	.nv.shared._ZN7cutlass13device_kernelINS_4gemm6kernel13GemmUniversalIN4cute5tupleIJiiiiEEENS1_10collective13CollectiveMmaINS1_34MainloopSm90TmaGmmaWarpSpecializedILi2ENS5_IJNS4_1CILi1EEESB_SB_EEENS1_35KernelTmaWarpSpecializedCooperativeEEENS5_IJNSA_ILi128EEENSA_ILi256EEESF_EEENS_10bfloat16_tENS5_IJSB_llEEESI_NS5_IJlSB_lEEENS4_8TiledMMAINS4_8MMA_AtomIJNS4_4SM904GMMA28MMA_64x256x16_F32BF16BF16_SSILNSO_5MajorE1ELSQ_0ELNSO_7ScaleInE1ELSR_1EEEEEENS4_6LayoutINS5_IJNSA_ILi2EEESB_SB_EEENS5_IJSB_NSA_ILi0EEESX_EEEEENS5_IJNS4_10UnderscoreES10_S10_EEEEENS4_13SM90_TMA_LOADENS4_14ComposedLayoutINS4_7SwizzleILi3ELi4ELi3EEENS4_18smem_ptr_flag_bitsILi16EEENSU_INS5_IJNSA_ILi64EEENSA_ILi8EEEEEENS5_IJSB_S19_EEEEEEEvNS4_8identityES13_NS14_IS16_S18_NSU_INS5_IJS1A_S19_EEENS5_IJS19_SB_EEEEEEEvS1F_EENS_8epilogue10collective6detail29Sm90TmaWarpSpecializedAdapterINS1M_15DefaultEpilogueISI_SK_SK_NS1L_6thread17LinearCombinationISI_Li1EffLNS1Q_9ScaleType4KindE0ELNS_15FloatRoundStyleE2ESI_EENS1_15EpilogueDefaultEEEEEvvEEEEvNT_6ParamsE,"aw",@nobits
	.sectionflags	@""
	.align	16
	.zero		1024


//--------------------- .nv.shared.reserved.0     --------------------------
	.section	.nv.shared.reserved.0,"aw",@nobits
	.weak		__nv_reservedSMEM_offset_0_alias
	.size		__nv_reservedSMEM_offset_0_alias, 0, 0
	.other		__nv_reservedSMEM_offset_0_alias,@"STO_CUDA_RESERVED_SHARED STV_DEFAULT"
__nv_reservedSMEM_offset_0_alias:
	.zero		0


//--------------------- .nv.global                --------------------------
	.section	.nv.global,"aw",@nobits
.nv.global:
	.type		_ZN40_INTERNAL_0b22515b_4_k_cu_7ed58d43_258724cute1_E,@object
	.size		_ZN40_INTERNAL_0b22515b_4_k_cu_7ed58d43_258724cute1_E,(_ZN40_INTERNAL_0b22515b_4_k_cu_7ed58d43_258724cuda3std3__45__cpo6cbeginE - _ZN40_INTERNAL_0b22515b_4_k_cu_7ed58d43_258724cute1_E)
_ZN40_INTERNAL_0b22515b_4_k_cu_7ed58d43_258724cute1_E:
	.zero		1
	.type		_ZN40_INTERNAL_0b22515b_4_k_cu_7ed58d43_258724cuda3std3__45__cpo6cbeginE,@object
	.size		_ZN40_INTERNAL_0b22515b_4_k_cu_7ed58d43_258724cuda3std3__45__cpo6cbeginE,(_ZN40_INTERNAL_0b22515b_4_k_cu_7ed58d43_258724cuda3std3__48in_placeE - _ZN40_INTERNAL_0b22515b_4_k_cu_7ed58d43_258724cuda3std3__45__cpo6cbeginE)
_ZN40_INTERNAL_0b22515b_4_k_cu_7ed58d43_258724cuda3std3__45__cpo6cbeginE:
	.zero		1
	.type		_ZN40_INTERNAL_0b22515b_4_k_cu_7ed58d43_258724cuda3std3__48in_placeE,@object
	.size		_ZN40_INTERNAL_0b22515b_4_k_cu_7ed58d43_258724cuda3std3__48in_placeE,(_ZN40_INTERNAL_0b22515b_4_k_cu_7ed58d43_258724cuda3std6ranges3__45__cpo9iter_moveE - _ZN40_INTERNAL_0b22515b_4_k_cu_7ed58d43_258724cuda3std3__48in_placeE)
_ZN40_INTERNAL_0b22515b_4_k_cu_7ed58d43_258724cuda3std3__48in_placeE:
	.zero		1
	.type		_ZN40_INTERNAL_0b22515b_4_k_cu_7ed58d43_258724cuda3std6ranges3__45__cpo9iter_moveE,@object
	.size		_ZN40_INTERNAL_0b22515b_4_k_cu_7ed58d43_258724cuda3std6ranges3__45__cpo9iter_moveE,(_ZN40_INTERNAL_0b22515b_4_k_cu_7ed58d43_258724cuda3std3__45__cpo5beginE - _ZN40_INTERNAL_0b22515b_4_k_cu_7ed58d43_258724cuda3std6ranges3__45__cpo9iter_moveE)
_ZN40_INTERNAL_0b22515b_4_k_cu_7ed58d43_258724cuda3std6ranges3__45__cpo9iter_moveE:
	.zero		1
	.type		_ZN40_INTERNAL_0b22515b_4_k_cu_7ed58d43_258724cuda3std3__45__cpo5beginE,@object
	.size		_ZN40_INTERNAL_0b22515b_4_k_cu_7ed58d43_258724cuda3std3__45__cpo5beginE,(_ZN40_INTERNAL_0b22515b_4_k_cu_7ed58d43_258724cuda3std3__442_GLOBAL__N__0b22515b_4_k_cu_7ed58d43_258726ignoreE - _ZN40_INTERNAL_0b22515b_4_k_cu_7ed58d43_258724cuda3std3__45__cpo5beginE)
_ZN40_INTERNAL_0b22515b_4_k_cu_7ed58d43_258724cuda3std3__45__cpo5beginE:
	.zero		1
	.type		_ZN40_INTERNAL_0b22515b_4_k_cu_7ed58d43_258724cuda3std3__442_GLOBAL__N__0b22515b_4_k_cu_7ed58d43_258726ignoreE,@object
	.size		_ZN40_INTERNAL_0b22515b_4_k_cu_7ed58d43_258724cuda3std3__442_GLOBAL__N__0b22515b_4_k_cu_7ed58d43_258726ignoreE,(_ZN40_INTERNAL_0b22515b_4_k_cu_7ed58d43_258724cute7productE - _ZN40_INTERNAL_0b22515b_4_k_cu_7ed58d43_258724cuda3std3__442_GLOBAL__N__0b22515b_4_k_cu_7ed58d43_258726ignoreE)
_ZN40_INTERNAL_0b22515b_4_k_cu_7ed58d43_258724cuda3std3__442_GLOBAL__N__0b22515b_4_k_cu_7ed58d43_258726ignoreE:
	.zero		1
	.type		_ZN40_INTERNAL_0b22515b_4_k_cu_7ed58d43_258724cute7productE,@object
	.size		_ZN40_INTERNAL_0b22515b_4_k_cu_7ed58d43_258724cute7productE,(_ZN40_INTERNAL_0b22515b_4_k_cu_7ed58d43_258724cuda3std3__45__cpo3endE - _ZN40_INTERNAL_0b22515b_4_k_cu_7ed58d43_258724cute7productE)
_ZN40_INTERNAL_0b22515b_4_k_cu_7ed58d43_258724cute7productE:
	.zero		1
	.type		_ZN40_INTERNAL_0b22515b_4_k_cu_7ed58d43_258724cuda3std3__45__cpo3endE,@object
	.size		_ZN40_INTERNAL_0b22515b_4_k_cu_7ed58d43_258724cuda3std3__45__cpo3endE,(_ZN40_INTERNAL_0b22515b_4_k_cu_7ed58d43_258724cuda3std3__419piecewise_constructE - _ZN40_INTERNAL_0b22515b_4_k_cu_7ed58d43_258724cuda3std3__45__cpo3endE)
_ZN40_INTERNAL_0b22515b_4_k_cu_7ed58d43_258724cuda3std3__45__cpo3endE:
	.zero		1
	.type		_ZN40_INTERNAL_0b22515b_4_k_cu_7ed58d43_258724cuda3std3__419piecewise_constructE,@object
	.size		_ZN40_INTERNAL_0b22515b_4_k_cu_7ed58d43_258724cuda3std3__419piecewise_constructE,(_ZN40_INTERNAL_0b22515b_4_k_cu_7ed58d43_258724cuda3std3__45__cpo4cendE - _ZN40_INTERNAL_0b22515b_4_k_cu_7ed58d43_258724cuda3std3__419piecewise_constructE)
_ZN40_INTERNAL_0b22515b_4_k_cu_7ed58d43_258724cuda3std3__419piecewise_constructE:
	.zero		1
	.type		_ZN40_INTERNAL_0b22515b_4_k_cu_7ed58d43_258724cuda3std3__45__cpo4cendE,@object
	.size		_ZN40_INTERNAL_0b22515b_4_k_cu_7ed58d43_258724cuda3std3__45__cpo4cendE,(_ZN40_INTERNAL_0b22515b_4_k_cu_7ed58d43_258724cuda3std6ranges3__45__cpo4swapE - _ZN40_INTERNAL_0b22515b_4_k_cu_7ed58d43_258724cuda3std3__45__cpo4cendE)
_ZN40_INTERNAL_0b22515b_4_k_cu_7ed58d43_258724cuda3std3__45__cpo4cendE:
	.zero		1
	.type		_ZN40_INTERNAL_0b22515b_4_k_cu_7ed58d43_258724cuda3std6ranges3__45__cpo4swapE,@object
	.size		_ZN40_INTERNAL_0b22515b_4_k_cu_7ed58d43_258724cuda3std6ranges3__45__cpo4swapE,(.L_8 - _ZN40_INTERNAL_0b22515b_4_k_cu_7ed58d43_258724cuda3std6ranges3__45__cpo4swapE)
_ZN40_INTERNAL_0b22515b_4_k_cu_7ed58d43_258724cuda3std6ranges3__45__cpo4swapE:
	.zero		1
.L_8:


//--------------------- .nv.constant0._ZN7cutlass13device_kernelINS_4gemm6kernel13GemmUniversalIN4cute5tupleIJiiiiEEENS1_10collective13CollectiveMmaINS1_34MainloopSm90TmaGmmaWarpSpecializedILi2ENS5_IJNS4_1CILi1EEESB_SB_EEENS1_35KernelTmaWarpSpecializedCooperativeEEENS5_IJNSA_ILi128EEENSA_ILi256EEESF_EEENS_10bfloat16_tENS5_IJSB_llEEESI_NS5_IJlSB_lEEENS4_8TiledMMAINS4_8MMA_AtomIJNS4_4SM904GMMA28MMA_64x256x16_F32BF16BF16_SSILNSO_5MajorE1ELSQ_0ELNSO_7ScaleInE1ELSR_1EEEEEENS4_6LayoutINS5_IJNSA_ILi2EEESB_SB_EEENS5_IJSB_NSA_ILi0EEESX_EEEEENS5_IJNS4_10UnderscoreES10_S10_EEEEENS4_13SM90_TMA_LOADENS4_14ComposedLayoutINS4_7SwizzleILi3ELi4ELi3EEENS4_18smem_ptr_flag_bitsILi16EEENSU_INS5_IJNSA_ILi64EEENSA_ILi8EEEEEENS5_IJSB_S19_EEEEEEEvNS4_8identityES13_NS14_IS16_S18_NSU_INS5_IJS1A_S19_EEENS5_IJS19_SB_EEEEEEEvS1F_EENS_8epilogue10collective6detail29Sm90TmaWarpSpecializedAdapterINS1M_15DefaultEpilogueISI_SK_SK_NS1L_6thread17LinearCombinationISI_Li1EffLNS1Q_9ScaleType4KindE0ELNS_15FloatRoundStyleE2ESI_EENS1_15EpilogueDefaultEEEEEvvEEEEvNT_6ParamsE --------------------------
	.section	.nv.constant0._ZN7cutlass13device_kernelINS_4gemm6kernel13GemmUniversalIN4cute5tupleIJiiiiEEENS1_10collective13CollectiveMmaINS1_34MainloopSm90TmaGmmaWarpSpecializedILi2ENS5_IJNS4_1CILi1EEESB_SB_EEENS1_35KernelTmaWarpSpecializedCooperativeEEENS5_IJNSA_ILi128EEENSA_ILi256EEESF_EEENS_10bfloat16_tENS5_IJSB_llEEESI_NS5_IJlSB_lEEENS4_8TiledMMAINS4_8MMA_AtomIJNS4_4SM904GMMA28MMA_64x256x16_F32BF16BF16_SSILNSO_5MajorE1ELSQ_0ELNSO_7ScaleInE1ELSR_1EEEEEENS4_6LayoutINS5_IJNSA_ILi2EEESB_SB_EEENS5_IJSB_NSA_ILi0EEESX_EEEEENS5_IJNS4_10UnderscoreES10_S10_EEEEENS4_13SM90_TMA_LOADENS4_14ComposedLayoutINS4_7SwizzleILi3ELi4ELi3EEENS4_18smem_ptr_flag_bitsILi16EEENSU_INS5_IJNSA_ILi64EEENSA_ILi8EEEEEENS5_IJSB_S19_EEEEEEEvNS4_8identityES13_NS14_IS16_S18_NSU_INS5_IJS1A_S19_EEENS5_IJS19_SB_EEEEEEEvS1F_EENS_8epilogue10collective6detail29Sm90TmaWarpSpecializedAdapterINS1M_15DefaultEpilogueISI_SK_SK_NS1L_6thread17LinearCombinationISI_Li1EffLNS1Q_9ScaleType4KindE0ELNS_15FloatRoundStyleE2ESI_EENS1_15EpilogueDefaultEEEEEvvEEEEvNT_6ParamsE,"a",@progbits
	.sectionflags	@""
	.align	4
.nv.constant0._ZN7cutlass13device_kernelINS_4gemm6kernel13GemmUniversalIN4cute5tupleIJiiiiEEENS1_10collective13CollectiveMmaINS1_34MainloopSm90TmaGmmaWarpSpecializedILi2ENS5_IJNS4_1CILi1EEESB_SB_EEENS1_35KernelTmaWarpSpecializedCooperativeEEENS5_IJNSA_ILi128EEENSA_ILi256EEESF_EEENS_10bfloat16_tENS5_IJSB_llEEESI_NS5_IJlSB_lEEENS4_8TiledMMAINS4_8MMA_AtomIJNS4_4SM904GMMA28MMA_64x256x16_F32BF16BF16_SSILNSO_5MajorE1ELSQ_0ELNSO_7ScaleInE1ELSR_1EEEEEENS4_6LayoutINS5_IJNSA_ILi2EEESB_SB_EEENS5_IJSB_NSA_ILi0EEESX_EEEEENS5_IJNS4_10UnderscoreES10_S10_EEEEENS4_13SM90_TMA_LOADENS4_14ComposedLayoutINS4_7SwizzleILi3ELi4ELi3EEENS4_18smem_ptr_flag_bitsILi16EEENSU_INS5_IJNSA_ILi64EEENSA_ILi8EEEEEENS5_IJSB_S19_EEEEEEEvNS4_8identityES13_NS14_IS16_S18_NSU_INS5_IJS1A_S19_EEENS5_IJS19_SB_EEEEEEEvS1F_EENS_8epilogue10collective6detail29Sm90TmaWarpSpecializedAdapterINS1M_15DefaultEpilogueISI_SK_SK_NS1L_6thread17LinearCombinationISI_Li1EffLNS1Q_9ScaleType4KindE0ELNS_15FloatRoundStyleE2ESI_EENS1_15EpilogueDefaultEEEEEvvEEEEvNT_6ParamsE:
	.zero		1664


//--------------------- SYMBOLS --------------------------

	.type		.nv.reservedSmem.offset0,@object
	.size		.nv.reservedSmem.offset0,0x4
	.type		__assertfail,@function
